def matmul_kernel(
    a_ptr,
    b_ptr,
    c_ptr,
    M,
    N,
    K,
    stride_am,
    stride_ak,
    stride_bk,
    stride_bn,
    stride_cm,
    stride_cn,
    BLOCK_M: tl.constexpr,
    BLOCK_N: tl.constexpr,
    BLOCK_K: tl.constexpr,
    GROUP_M: tl.constexpr,
):
    pid = tl.program_id(axis=0)
    num_pid_m = tl.cdiv(M, BLOCK_M)
    num_pid_n = tl.cdiv(N, BLOCK_N)
    num_pid_in_group = GROUP_M * num_pid_n
    group_id = pid // num_pid_in_group
    first_pid_m = group_id * GROUP_M
    group_size_m = min(num_pid_m - first_pid_m, GROUP_M)
    pid_m = first_pid_m + ((pid % num_pid_in_group) % group_size_m)
    pid_n = (pid % num_pid_in_group) // group_size_m

    offs_am = (pid_m * BLOCK_M + tl.arange(0, BLOCK_M)) % M
    offs_bn = (pid_n * BLOCK_N + tl.arange(0, BLOCK_N)) % N
    offs_k = tl.arange(0, BLOCK_K)
    a_ptrs = a_ptr + offs_am[:, None] * stride_am + offs_k[None, :] * stride_ak
    b_ptrs = b_ptr + offs_k[:, None] * stride_bk + offs_bn[None, :] * stride_bn

    acc = tl.zeros((BLOCK_M, BLOCK_N), dtype=tl.float32)
    for kk in range(0, tl.cdiv(K, BLOCK_K)):
        a = tl.load(a_ptrs, mask=offs_k[None, :] < K - kk * BLOCK_K, other=0.0)
        b = tl.load(b_ptrs, mask=offs_k[:, None] < K - kk * BLOCK_K, other=0.0)
        acc = tl.dot(a, b, acc)
        a_ptrs += BLOCK_K * stride_ak
        b_ptrs += BLOCK_K * stride_bk

    c = acc.to(c_ptr.dtype.element_ty)
    offs_cm = pid_m * BLOCK_M + tl.arange(0, BLOCK_M)
    offs_cn = pid_n * BLOCK_N + tl.arange(0, BLOCK_N)
    c_ptrs = c_ptr + offs_cm[:, None] * stride_cm + offs_cn[None, :] * stride_cn
    mask = (offs_cm[:, None] < M) & (offs_cn[None, :] < N)
    tl.store(c_ptrs, c, mask=mask)

# config = {"BLOCK_K": 32, "BLOCK_M": 128, "BLOCK_N": 128, "GROUP_M": 8, "arch": "sm_100", "dtype": "fp32", "num_ctas": 1, "num_stages": 3, "num_warps": 4}
# arch = sm_100


// ===== COMPILED SASS (sm_100a) =====

	.target	sm_100a

	.elftype	@"ET_EXEC"


//--------------------- .note.nv.tkinfo           --------------------------
	.section	.note.nv.tkinfo,"",@"SHT_NOTE"
	.sectionflags	@"SHF_NOTE_NV_TKINFO"
	.tkinfo
        /*0018*/ 	.word	0x00000081
        /*0030*/ 	.string	""
        /*0030*/ 	.string	"ptxas-blackwell"
        /*0030*/ 	.string	"Cuda compilation tools, release 12.9, V12.9.86"
        /*0030*/ 	.string	"Build cuda_12.9.r12.9/compiler.36037853_0"
        /*0030*/ 	.string	"-v  -suppress-debug-info  -lineinfo  -arch sm_100a "



//--------------------- .note.nv.cuver            --------------------------
	.section	.note.nv.cuver,"",@"SHT_NOTE"
	.sectionflags	@"SHF_NOTE_NV_CUVER"
        /*0018*/ 	.short	0x0001
        /*001a*/ 	.short	0x0064
        /*001c*/ 	.short	0x0001
        /*001e*/ 	.short	0x0000
        /*0020*/ 	.short	0x0001
        /*0022*/ 	.short	0x0000


//--------------------- .nv.info                  --------------------------
	.section	.nv.info,"",@"SHT_CUDA_INFO"
	.align	4


	//----- nvinfo : EIATTR_REGCOUNT
	.align		4
        /*0000*/ 	.byte	0x04, 0x2f
        /*0002*/ 	.short	(.L_4 - .L_3)
	.align		4
.L_3:
        /*0004*/ 	.word	index@(matmul_kernel)
        /*0008*/ 	.word	0x000000f4


	//----- nvinfo : EIATTR_FRAME_SIZE
	.align		4
.L_4:
        /*000c*/ 	.byte	0x04, 0x11
        /*000e*/ 	.short	(.L_6 - .L_5)
	.align		4
.L_5:
        /*0010*/ 	.word	index@($__internal_2_$__cuda_sm10x_tcgen05_guardrail_trap_unallocated_columns_being_dealloced)
        /*0014*/ 	.word	0x00000000


	//----- nvinfo : EIATTR_FRAME_SIZE
	.align		4
.L_6:
        /*0018*/ 	.byte	0x04, 0x11
        /*001a*/ 	.short	(.L_8 - .L_7)
	.align		4
.L_7:
        /*001c*/ 	.word	index@($__internal_1_$__cuda_sm10x_tcgen05_guardrail_trap_phase_invalid_during_alloc)
        /*0020*/ 	.word	0x00000000


	//----- nvinfo : EIATTR_FRAME_SIZE
	.align		4
.L_8:
        /*0024*/ 	.byte	0x04, 0x11
        /*0026*/ 	.short	(.L_10 - .L_9)
	.align		4
.L_9:
        /*0028*/ 	.word	index@($__internal_0_$__cuda_sm10x_tcgen05_guardrail_trap_col_being_dealloced_not_returned_by_alloc)
        /*002c*/ 	.word	0x00000000


	//----- nvinfo : EIATTR_FRAME_SIZE
	.align		4
.L_10:
        /*0030*/ 	.byte	0x04, 0x11
        /*0032*/ 	.short	(.L_12 - .L_11)
	.align		4
.L_11:
        /*0034*/ 	.word	index@(matmul_kernel)
        /*0038*/ 	.word	0x00000000


	//----- nvinfo : EIATTR_MIN_STACK_SIZE
	.align		4
.L_12:
        /*003c*/ 	.byte	0x04, 0x12
        /*003e*/ 	.short	(.L_14 - .L_13)
	.align		4
.L_13:
        /*0040*/ 	.word	index@(matmul_kernel)
        /*0044*/ 	.word	0x00000000
.L_14:


//--------------------- .nv.info.matmul_kernel    --------------------------
	.section	.nv.info.matmul_kernel,"",@"SHT_CUDA_INFO"
	.sectionflags	@""
	.align	4


	//----- nvinfo : EIATTR_CUDA_API_VERSION
	.align		4
        /*0000*/ 	.byte	0x04, 0x37
        /*0002*/ 	.short	(.L_16 - .L_15)
.L_15:
        /*0004*/ 	.word	0x00000081


	//----- nvinfo : EIATTR_KPARAM_INFO
	.align		4
.L_16:
        /*0008*/ 	.byte	0x04, 0x17
        /*000a*/ 	.short	(.L_18 - .L_17)
.L_17:
        /*000c*/ 	.word	0x00000000
        /*0010*/ 	.short	0x000d
        /*0012*/ 	.short	0x0048
        /*0014*/ 	.byte	0x00, 0xf4, 0x21, 0x00


	//----- nvinfo : EIATTR_KPARAM_INFO
	.align		4
.L_18:
        /*0018*/ 	.byte	0x04, 0x17
        /*001a*/ 	.short	(.L_20 - .L_19)
.L_19:
        /*001c*/ 	.word	0x00000000
        /*0020*/ 	.short	0x000c
        /*0022*/ 	.short	0x0040
        /*0024*/ 	.byte	0x00, 0xf4, 0x21, 0x00


	//----- nvinfo : EIATTR_KPARAM_INFO
	.align		4
.L_20:
        /*0028*/ 	.byte	0x04, 0x17
        /*002a*/ 	.short	(.L_22 - .L_21)
.L_21:
        /*002c*/ 	.word	0x00000000
        /*0030*/ 	.short	0x000b
        /*0032*/ 	.short	0x0038
        /*0034*/ 	.byte	0x00, 0xf0, 0x11, 0x00


	//----- nvinfo : EIATTR_KPARAM_INFO
	.align		4
.L_22:
        /*0038*/ 	.byte	0x04, 0x17
        /*003a*/ 	.short	(.L_24 - .L_23)
.L_23:
        /*003c*/ 	.word	0x00000000
        /*0040*/ 	.short	0x000a
        /*0042*/ 	.short	0x0034
        /*0044*/ 	.byte	0x00, 0xf0, 0x11, 0x00


	//----- nvinfo : EIATTR_KPARAM_INFO
	.align		4
.L_24:
        /*0048*/ 	.byte	0x04, 0x17
        /*004a*/ 	.short	(.L_26 - .L_25)
.L_25:
        /*004c*/ 	.word	0x00000000
        /*0050*/ 	.short	0x0009
        /*0052*/ 	.short	0x0030
        /*0054*/ 	.byte	0x00, 0xf0, 0x11, 0x00


	//----- nvinfo : EIATTR_KPARAM_INFO
	.align		4
.L_26:
        /*0058*/ 	.byte	0x04, 0x17
        /*005a*/ 	.short	(.L_28 - .L_27)
.L_27:
        /*005c*/ 	.word	0x00000000
        /*0060*/ 	.short	0x0008
        /*0062*/ 	.short	0x002c
        /*0064*/ 	.byte	0x00, 0xf0, 0x11, 0x00


	//----- nvinfo : EIATTR_KPARAM_INFO
	.align		4
.L_28:
        /*0068*/ 	.byte	0x04, 0x17
        /*006a*/ 	.short	(.L_30 - .L_29)
.L_29:
        /*006c*/ 	.word	0x00000000
        /*0070*/ 	.short	0x0007
        /*0072*/ 	.short	0x0028
        /*0074*/ 	.byte	0x00, 0xf0, 0x11, 0x00


	//----- nvinfo : EIATTR_KPARAM_INFO
	.align		4
.L_30:
        /*0078*/ 	.byte	0x04, 0x17
        /*007a*/ 	.short	(.L_32 - .L_31)
.L_31:
        /*007c*/ 	.word	0x00000000
        /*0080*/ 	.short	0x0006
        /*0082*/ 	.short	0x0024
        /*0084*/ 	.byte	0x00, 0xf0, 0x11, 0x00


	//----- nvinfo : EIATTR_KPARAM_INFO
	.align		4
.L_32:
        /*0088*/ 	.byte	0x04, 0x17
        /*008a*/ 	.short	(.L_34 - .L_33)
.L_33:
        /*008c*/ 	.word	0x00000000
        /*0090*/ 	.short	0x0005
        /*0092*/ 	.short	0x0020
        /*0094*/ 	.byte	0x00, 0xf0, 0x11, 0x00


	//----- nvinfo : EIATTR_KPARAM_INFO
	.align		4
.L_34:
        /*0098*/ 	.byte	0x04, 0x17
        /*009a*/ 	.short	(.L_36 - .L_35)
.L_35:
        /*009c*/ 	.word	0x00000000
        /*00a0*/ 	.short	0x0004
        /*00a2*/ 	.short	0x001c
        /*00a4*/ 	.byte	0x00, 0xf0, 0x11, 0x00


	//----- nvinfo : EIATTR_KPARAM_INFO
	.align		4
.L_36:
        /*00a8*/ 	.byte	0x04, 0x17
        /*00aa*/ 	.short	(.L_38 - .L_37)
.L_37:
        /*00ac*/ 	.word	0x00000000
        /*00b0*/ 	.short	0x0003
        /*00b2*/ 	.short	0x0018
        /*00b4*/ 	.byte	0x00, 0xf0, 0x11, 0x00


	//----- nvinfo : EIATTR_KPARAM_INFO
	.align		4
.L_38:
        /*00b8*/ 	.byte	0x04, 0x17
        /*00ba*/ 	.short	(.L_40 - .L_39)
.L_39:
        /*00bc*/ 	.word	0x00000000
        /*00c0*/ 	.short	0x0002
        /*00c2*/ 	.short	0x0010
        /*00c4*/ 	.byte	0x00, 0xf4, 0x21, 0x00


	//----- nvinfo : EIATTR_KPARAM_INFO
	.align		4
.L_40:
        /*00c8*/ 	.byte	0x04, 0x17
        /*00ca*/ 	.short	(.L_42 - .L_41)
.L_41:
        /*00cc*/ 	.word	0x00000000
        /*00d0*/ 	.short	0x0001
        /*00d2*/ 	.short	0x0008
        /*00d4*/ 	.byte	0x00, 0xf4, 0x21, 0x00


	//----- nvinfo : EIATTR_KPARAM_INFO
	.align		4
.L_42:
        /*00d8*/ 	.byte	0x04, 0x17
        /*00da*/ 	.short	(.L_44 - .L_43)
.L_43:
        /*00dc*/ 	.word	0x00000000
        /*00e0*/ 	.short	0x0000
        /*00e2*/ 	.short	0x0000
        /*00e4*/ 	.byte	0x00, 0xf4, 0x21, 0x00


	//----- nvinfo : EIATTR_AT_ENTRY_FRAGMENTS
	.align		4
.L_44:
        /*00e8*/ 	.byte	0x04, 0x4f
        /*00ea*/ 	.short	(.L_46 - .L_45)


	//   ....[0]....
.L_45:
        /*00ec*/ 	.word	0x00000004


	//----- nvinfo : EIATTR_RESERVED_SMEM_USED
	.align		4
.L_46:
        /*00f0*/ 	.byte	0x01, 0x41
	.zero		2


	//----- nvinfo : EIATTR_SPARSE_MMA_MASK
	.align		4
        /*00f4*/ 	.byte	0x03, 0x50
        /*00f6*/ 	.short	0x0000


	//----- nvinfo : EIATTR_TCGEN05_1CTA_USED
	.align		4
        /*00f8*/ 	.byte	0x01, 0x51
	.zero		2


	//----- nvinfo : EIATTR_MAXREG_COUNT
	.align		4
        /*00fc*/ 	.byte	0x03, 0x1b
        /*00fe*/ 	.short	0x00ff


	//----- nvinfo : EIATTR_NUM_BARRIERS
	.align		4
        /*0100*/ 	.byte	0x02, 0x4c
        /*0102*/ 	.byte	0x01
	.zero		1


	//----- nvinfo : EIATTR_INT_WARP_WIDE_INSTR_OFFSETS
	.align		4
        /*0104*/ 	.byte	0x04, 0x31
        /*0106*/ 	.short	(.L_48 - .L_47)


	//   ....[0]....
.L_47:
        /*0108*/ 	.word	0x00002fa0


	//   ....[1]....
        /*010c*/ 	.word	0x00002fd0


	//   ....[2]....
        /*0110*/ 	.word	0x000030f0


	//   ....[3]....
        /*0114*/ 	.word	0x0000d9c0


	//   ....[4]....
        /*0118*/ 	.word	0x0000da10


	//----- nvinfo : EIATTR_COOP_GROUP_MASK_REGIDS
	.align		4
.L_48:
        /*011c*/ 	.byte	0x04, 0x29
        /*011e*/ 	.short	(.L_50 - .L_49)


	//   ....[0]....
.L_49:
        /*0120*/ 	.word	0xffffffff


	//   ....[1]....
        /*0124*/ 	.word	0xffffffff


	//   ....[2]....
        /*0128*/ 	.word	0xffffffff


	//   ....[3]....
        /*012c*/ 	.word	0xffffffff


	//----- nvinfo : EIATTR_COOP_GROUP_INSTR_OFFSETS
	.align		4
.L_50:
        /*0130*/ 	.byte	0x04, 0x28
        /*0132*/ 	.short	(.L_52 - .L_51)


	//   ....[0]....
.L_51:
        /*0134*/ 	.word	0x00000060


	//   ....[1]....
        /*0138*/ 	.word	0x00000320


	//   ....[2]....
        /*013c*/ 	.word	0x0000d850


	//   ....[3]....
        /*0140*/ 	.word	0x0000dac0


	//----- nvinfo : EIATTR_VRC_CTA_INIT_COUNT
	.align		4
.L_52:
        /*0144*/ 	.byte	0x02, 0x4a
        /*0146*/ 	.byte	0x80
	.zero		1


	//----- nvinfo : EIATTR_MBARRIER_INSTR_OFFSETS
	.align		4
        /*0148*/ 	.byte	0x04, 0x39
        /*014a*/ 	.short	(.L_54 - .L_53)


	//   ....[0]....
.L_53:
        /*014c*/ 	.word	0x000031e0
        /*0150*/ 	.word	0x000000ff
        /*0154*/ 	.word	0x00000000
        /*0158*/ 	.short	0x0100
        /*015a*/ 	.byte	0x0e
	.zero		1


	//   ....[1]....
        /*015c*/ 	.word	0x000032a0
        /*0160*/ 	.word	0x000000ff
        /*0164*/ 	.word	0x00014008
        /*0168*/ 	.short	0x0100
        /*016a*/ 	.byte	0x0a
	.zero		1


	//   ....[2]....
        /*016c*/ 	.word	0x000086a0
        /*0170*/ 	.word	0x000000ff
        /*0174*/ 	.word	0x00000000
        /*0178*/ 	.short	0x010a
        /*017a*/ 	.byte	0x0e
	.zero		1


	//   ....[3]....
        /*017c*/ 	.word	0x0000a1b0
        /*0180*/ 	.word	0x000000ff
        /*0184*/ 	.word	0x00000000
        /*0188*/ 	.short	0x010a
        /*018a*/ 	.byte	0x0e
	.zero		1


	//   ....[4]....
        /*018c*/ 	.word	0x0000a3b0
        /*0190*/ 	.word	0x000000ff
        /*0194*/ 	.word	0x00014000
        /*0198*/ 	.short	0x0108
        /*019a*/ 	.byte	0x0a
	.zero		1


	//   ....[5]....
        /*019c*/ 	.word	0x0000a520
        /*01a0*/ 	.word	0x000000ff
        /*01a4*/ 	.word	0x00014008
        /*01a8*/ 	.short	0x0108
        /*01aa*/ 	.byte	0x0a
	.zero		1


	//   ....[6]....
        /*01ac*/ 	.word	0x0000dae0
        /*01b0*/ 	.word	0x000000ff
        /*01b4*/ 	.word	0x00000000
        /*01b8*/ 	.short	0x010a
        /*01ba*/ 	.byte	0x0e
	.zero		1


	//   ....[7]....
        /*01bc*/ 	.word	0x0000db10
        /*01c0*/ 	.word	0x000000ff
        /*01c4*/ 	.word	0x00000000
        /*01c8*/ 	.short	0x010a
        /*01ca*/ 	.byte	0x0e
	.zero		1


	//----- nvinfo : EIATTR_NUM_MBARRIERS
	.align		4
.L_54:
        /*01cc*/ 	.byte	0x03, 0x38
        /*01ce*/ 	.short	0x0002


	//----- nvinfo : EIATTR_EXIT_INSTR_OFFSETS
	.align		4
        /*01d0*/ 	.byte	0x04, 0x1c
        /*01d2*/ 	.short	(.L_56 - .L_55)


	//   ....[0]....
.L_55:
        /*01d4*/ 	.word	0x0000dad0


	//----- nvinfo : EIATTR_REQNTID
	.align		4
.L_56:
        /*01d8*/ 	.byte	0x04, 0x10
        /*01da*/ 	.short	(.L_58 - .L_57)
.L_57:
        /*01dc*/ 	.word	0x00000080
        /*01e0*/ 	.word	0x00000001
        /*01e4*/ 	.word	0x00000001


	//----- nvinfo : EIATTR_CRS_STACK_SIZE
	.align		4
.L_58:
        /*01e8*/ 	.byte	0x04, 0x1e
        /*01ea*/ 	.short	(.L_60 - .L_59)
.L_59:
        /*01ec*/ 	.word	0x00000000


	//----- nvinfo : EIATTR_CBANK_PARAM_SIZE
	.align		4
.L_60:
        /*01f0*/ 	.byte	0x03, 0x19
        /*01f2*/ 	.short	0x0050


	//----- nvinfo : EIATTR_PARAM_CBANK
	.align		4
        /*01f4*/ 	.byte	0x04, 0x0a
        /*01f6*/ 	.short	(.L_62 - .L_61)
	.align		4
.L_61:
        /*01f8*/ 	.word	index@(.nv.constant0.matmul_kernel)
        /*01fc*/ 	.short	0x0380
        /*01fe*/ 	.short	0x0050


	//----- nvinfo : EIATTR_SW_WAR
	.align		4
.L_62:
        /*0200*/ 	.byte	0x04, 0x36
        /*0202*/ 	.short	(.L_64 - .L_63)
.L_63:
        /*0204*/ 	.word	0x00000008
.L_64:


//--------------------- .nv.compat                --------------------------
	.section	.nv.compat,"",@"SHT_CUDA_COMPAT_INFO"
	.align	4
        /*0000*/ 	.byte	0x02, 0x02, 0x02, 0x00, 0x02, 0x05, 0x05, 0x00, 0x02, 0x03, 0x00, 0x00, 0x02, 0x06, 0x01, 0x00


//--------------------- .nv.callgraph             --------------------------
	.section	.nv.callgraph,"",@"SHT_CUDA_CALLGRAPH"
	.align	4
	.sectionentsize	8
	.align		4
        /*0000*/ 	.word	0x00000000
	.align		4
        /*0004*/ 	.word	0xffffffff
	.align		4
        /*0008*/ 	.word	0x00000000
	.align		4
        /*000c*/ 	.word	0xfffffffe
	.align		4
        /*0010*/ 	.word	0x00000000
	.align		4
        /*0014*/ 	.word	0xfffffffd
	.align		4
        /*0018*/ 	.word	0x00000000
	.align		4
        /*001c*/ 	.word	0xfffffffc


//--------------------- .text.matmul_kernel       --------------------------
	.section	.text.matmul_kernel,"ax",@progbits
	.align	128
        .global         matmul_kernel
        .type           matmul_kernel,@function
        .size           matmul_kernel,(.L_x_21 - matmul_kernel)
        .other          matmul_kernel,@"STO_CUDA_ENTRY STV_DEFAULT"
matmul_kernel:
.text.matmul_kernel:
[----:B------:R-:W1:Y:S01]  /*0000*/  LDC R1, c[0x0][0x37c] ;  /* 0x0000df00ff017b82 */ /* 0x000e620000000800 */
[----:B------:R-:W2:Y:S02]  /*0010*/  S2R R36, SR_TID.X ;  /* 0x0000000000247919 */ /* 0x000ea40000002100 */
[----:B--2---:R-:W-:-:S13]  /*0020*/  ISETP.GE.U32.AND P0, PT, R36, 0x20, PT ;  /* 0x000000202400780c */ /* 0x004fda0003f06070 */
[----:B------:R-:W-:Y:S02]  /*0030*/  VOTEU.ANY UP0, P0 ;  /* 0x0000000000ff7886 */ /* 0x000fe40000000100 */
[----:B-1----:R-:W-:Y:S05]  /*0040*/  BRA.U UP0, `(.L_x_0) ;  /* 0x0000000100b87547 */ /* 0x002fea000b800000 */
[----:B------:R-:W1:Y:S01]  /*0050*/  S2UR UR6, SR_CgaCtaId ;  /* 0x00000000000679c3 */ /* 0x000e620000008800 */
[----:B------:R-:W-:Y:S01]  /*0060*/  NOP ;  /* 0x0000000000007918 */ /* 0x000fe20000000000 */
[----:B------:R-:W-:Y:S02]  /*0070*/  UMOV UR4, 0x40 ;  /* 0x0000004000047882 */ /* 0x000fe40000000000 */
[----:B-1----:R-:W-:-:S09]  /*0080*/  ULEA UR4, UR6, UR4, 0x18 ;  /* 0x0000000406047291 */ /* 0x002fd2000f8ec0ff */
[----:B------:R-:W1:Y:S01]  /*0090*/  LDS.U8 R0, [UR4] ;  /* 0x00000004ff007984 */ /* 0x000e620008000000 */
[----:B------:R-:W-:Y:S02]  /*00a0*/  UMOV UR4, 0x400 ;  /* 0x0000040000047882 */ /* 0x000fe40000000000 */
[----:B------:R-:W-:Y:S01]  /*00b0*/  ULEA UR4, UR6, UR4, 0x18 ;  /* 0x0000000406047291 */ /* 0x000fe2000f8ec0ff */
[----:B-1----:R-:W-:-:S13]  /*00c0*/  ISETP.NE.AND P0, PT, R0, RZ, PT ;  /* 0x000000ff0000720c */ /* 0x002fda0003f05270 */
[----:B------:R-:W-:Y:S05]  /*00d0*/  @P0 BRA `(.L_x_1) ;  /* 0x00000000007c0947 */ /* 0x000fea0003800000 */
[----:B------:R-:W-:-:S13]  /*00e0*/  ELECT P0, URZ, PT ;  /* 0x0000000000ff782f */ /* 0x000fda0003800000 */
[----:B------:R-:W-:Y:S05]  /*00f0*/  @!P0 BRA `(.L_x_2) ;  /* 0x0000000000848947 */ /* 0x000fea0003800000 */
[----:B------:R-:W-:Y:S01]  /*0100*/  UMOV UR5, 0x8 ;  /* 0x0000000800057882 */ /* 0x000fe20000000000 */
[----:B------:R-:W-:Y:S02]  /*0110*/  IMAD.MOV.U32 R4, RZ, RZ, 0x1 ;  /* 0x00000001ff047424 */ /* 0x000fe400078e00ff */
[----:B------:R-:W-:Y:S02]  /*0120*/  IMAD.MOV.U32 R5, RZ, RZ, 0xff ;  /* 0x000000ffff057424 */ /* 0x000fe400078e00ff */
[----:B------:R-:W-:Y:S04]  /*0130*/  DEPBAR.LE SB1, 0x36 ;  /* 0x00009d800000791a */ /* 0x000fe80000000000 */
[----:B------:R-:W1:Y:S02]  /*0140*/  UTCATOMSWS.FIND_AND_SET.ALIGN UP1, UR5, UR5 ;  /* 0x00000005000575e3 */ /* 0x000e640008020800 */
[----:B-1----:R-:W-:-:S04]  /*0150*/  PLOP3.LUT P0, PT, PT, PT, UP1, 0x80, 0x8 ;  /* 0x000000000008781c */ /* 0x002fc80003f0f018 */
[----:B------:R-:W-:-:S04]  /*0160*/  SEL R0, RZ, 0xffffffff, !P0 ;  /* 0xffffffffff007807 */ /* 0x000fc80004000000 */
[----:B------:R-:W-:Y:S01]  /*0170*/  ISETP.NE.AND P0, PT, R0, RZ, PT ;  /* 0x000000ff0000720c */ /* 0x000fe20003f05270 */
[----:B------:R-:W-:-:S12]  /*0180*/  IMAD.U32 R0, RZ, RZ, UR5 ;  /* 0x00000005ff007e24 */ /* 0x000fd8000f8e00ff */
[----:B------:R-:W-:Y:S05]  /*0190*/  @P0 BRA `(.L_x_3) ;  /* 0x0000000000240947 */ /* 0x000fea0003800000 */
.L_x_4:
[----:B------:R-:W-:Y:S05]  /*01a0*/  NANOSLEEP 0x64 ;  /* 0x000000640000795d */ /* 0x000fea0003800000 */
[----:B------:R-:W-:-:S05]  /*01b0*/  UMOV UR5, 0x8 ;  /* 0x0000000800057882 */ /* 0x000fca0000000000 */
[----:B------:R-:W-:Y:S04]  /*01c0*/  DEPBAR.LE SB1, 0x36 ;  /* 0x00009d800000791a */ /* 0x000fe80000000000 */
[----:B------:R-:W1:Y:S02]  /*01d0*/  UTCATOMSWS.FIND_AND_SET.ALIGN UP1, UR5, UR5 ;  /* 0x00000005000575e3 */ /* 0x000e640008020800 */
[----:B-1----:R-:W-:-:S04]  /*01e0*/  PLOP3.LUT P0, PT, PT, PT, UP1, 0x80, 0x8 ;  /* 0x000000000008781c */ /* 0x002fc80003f0f018 */
[----:B------:R-:W-:-:S04]  /*01f0*/  SEL R0, RZ, 0xffffffff, !P0 ;  /* 0xffffffffff007807 */ /* 0x000fc80004000000 */
[----:B------:R-:W-:Y:S01]  /*0200*/  ISETP.NE.AND P0, PT, R0, RZ, PT ;  /* 0x000000ff0000720c */ /* 0x000fe20003f05270 */
[----:B------:R-:W-:-:S12]  /*0210*/  IMAD.U32 R0, RZ, RZ, UR5 ;  /* 0x00000005ff007e24 */ /* 0x000fd8000f8e00ff */
[----:B------:R-:W-:Y:S05]  /*0220*/  @!P0 BRA `(.L_x_4) ;  /* 0xfffffffc00dc8947 */ /* 0x000fea000383ffff */
.L_x_3:
[C---:B------:R-:W-:Y:S01]  /*0230*/  VIADD R3, R0.reuse, 0x10 ;  /* 0x0000001000037836 */ /* 0x040fe20000000000 */
[----:B------:R-:W-:Y:S01]  /*0240*/  UMOV UR5, 0x50 ;  /* 0x0000005000057882 */ /* 0x000fe20000000000 */
[----:B------:R-:W-:Y:S01]  /*0250*/  SHF.L.U32 R2, R5, R0, RZ ;  /* 0x0000000005027219 */ /* 0x000fe200000006ff */
[----:B------:R-:W-:Y:S01]  /*0260*/  ULEA UR5, UR6, UR5, 0x18 ;  /* 0x0000000506057291 */ /* 0x000fe2000f8ec0ff */
[----:B------:R-:W-:Y:S01]  /*0270*/  IMAD.SHL.U32 R0, R0, 0x20, RZ ;  /* 0x0000002000007824 */ /* 0x000fe200078e00ff */
[----:B------:R-:W-:-:S04]  /*0280*/  SHF.L.U32 R3, R4, R3, RZ ;  /* 0x0000000304037219 */ /* 0x000fc800000006ff */
[----:B------:R-:W-:-:S05]  /*0290*/  LOP3.LUT R2, R3, R2, RZ, 0xfc, !PT ;  /* 0x0000000203027212 */ /* 0x000fca00078efcff */
[----:B------:R1:W-:Y:S04]  /*02a0*/  ATOMS.OR RZ, [UR5], R2 ;  /* 0x00000002ffff798c */ /* 0x0003e8000b000005 */
[----:B------:R1:W-:Y:S01]  /*02b0*/  STS [UR4], R0 ;  /* 0x00000000ff007988 */ /* 0x0003e20008000804 */
[----:B------:R-:W-:Y:S05]  /*02c0*/  BRA `(.L_x_2) ;  /* 0x0000000000107947 */ /* 0x000fea0003800000 */
.L_x_1:
[----:B------:R-:W-:Y:S01]  /*02d0*/  IMAD.MOV.U32 R0, RZ, RZ, -0x1 ;  /* 0xffffffffff007424 */ /* 0x000fe200078e00ff */
[----:B------:R-:W-:-:S04]  /*02e0*/  MOV R2, 0x310 ;  /* 0x0000031000027802 */ /* 0x000fc80000000f00 */
[----:B------:R1:W-:Y:S03]  /*02f0*/  STS [UR4], R0 ;  /* 0x00000000ff007988 */ /* 0x0003e60008000804 */
[----:B-1----:R-:W-:Y:S05]  /*0300*/  CALL.REL.NOINC `($__internal_1_$__cuda_sm10x_tcgen05_guardrail_trap_phase_invalid_during_alloc) ;  /* 0x000000d800187944 */ /* 0x002fea0003c00000 */
.L_x_2:
[----:B------:R-:W-:Y:S05]  /*0310*/  WARPSYNC.ALL ;  /* 0x0000000000007948 */ /* 0x000fea0003800000 */
[----:B------:R-:W-:Y:S01]  /*0320*/  NOP ;  /* 0x0000000000007918 */ /* 0x000fe20000000000 */
.L_x_0:
[----:B------:R-:W2:Y:S01]  /*0330*/  LDC.64 R30, c[0x0][0x398] ;  /* 0x0000e600ff1e7b82 */ /* 0x000ea20000000a00 */
[----:B------:R-:W3:Y:S01]  /*0340*/  S2R R5, SR_CTAID.X ;  /* 0x0000000000057919 */ /* 0x000ee20000002500 */
[----:B------:R-:W-:Y:S01]  /*0350*/  LOP3.LUT R39, R36, 0x7f, RZ, 0xc0, !PT ;  /* 0x0000007f24277812 */ /* 0x000fe200078ec0ff */
[----:B------:R-:W-:Y:S01]  /*0360*/  UMOV UR10, 0x400 ;  /* 0x00000400000a7882 */ /* 0x000fe20000000000 */
[----:B------:R-:W4:Y:S03]  /*0370*/  LDCU UR11, c[0x0][0x3a4] ;  /* 0x00007480ff0b77ac */ /* 0x000f260008000800 */
[----:B------:R-:W-:Y:S01]  /*0380*/  IMAD.SHL.U32 R37, R39, 0x4, RZ ;  /* 0x0000000427257824 */ /* 0x000fe200078e00ff */
[----:B------:R-:W5:Y:S01]  /*0390*/  S2UR UR9, SR_CgaCtaId ;  /* 0x00000000000979c3 */ /* 0x000f620000008800 */
[----:B------:R-:W1:Y:S01]  /*03a0*/  LDCU.64 UR18, c[0x0][0x3a8] ;  /* 0x00007500ff1277ac */ /* 0x000e620008000a00 */
[----:B------:R-:W1:Y:S06]  /*03b0*/  LDCU.128 UR4, c[0x0][0x380] ;  /* 0x00007000ff0477ac */ /* 0x000e6c0008000c00 */
[----:B------:R-:W4:Y:S01]  /*03c0*/  LDC R171, c[0x0][0x3a0] ;  /* 0x0000e800ffab7b82 */ /* 0x000f220000000800 */
[----:B------:R-:W1:Y:S02]  /*03d0*/  LDCU.64 UR16, c[0x0][0x358] ;  /* 0x00006b00ff1077ac */ /* 0x000e640008000a00 */
[----:B-12---:R-:W-:Y:S01]  /*03e0*/  VIADD R0, R31, 0x7f ;  /* 0x0000007f1f007836 */ /* 0x006fe20000000000 */
[----:B------:R-:W-:-:S02]  /*03f0*/  USHF.L.U32 UR61, UR18, 0x1, URZ ;  /* 0x00000001123d7899 */ /* 0x000fc400080006ff */
[----:B------:R-:W-:Y:S02]  /*0400*/  IMAD.U32 R83, RZ, RZ, UR18 ;  /* 0x00000012ff537e24 */ /* 0x000fe4000f8e00ff */
[----:B------:R-:W-:Y:S01]  /*0410*/  SHF.R.S32.HI R3, RZ, 0x1f, R0 ;  /* 0x0000001fff037819 */ /* 0x000fe20000011400 */
[----:B------:R-:W-:Y:S02]  /*0420*/  USHF.L.U32 UR59, UR18, 0x2, URZ ;  /* 0x00000002123b7899 */ /* 0x000fe400080006ff */
[----:B------:R-:W-:Y:S01]  /*0430*/  IMAD.U32 R119, RZ, RZ, UR18 ;  /* 0x00000012ff777e24 */ /* 0x000fe2000f8e00ff */
[----:B-----5:R-:W-:Y:S01]  /*0440*/  ULEA UR10, UR9, UR10, 0x18 ;  /* 0x0000000a090a7291 */ /* 0x020fe2000f8ec0ff */
[----:B------:R-:W-:Y:S01]  /*0450*/  LEA.HI R3, R3, R0, RZ, 0x7 ;  /* 0x0000000003037211 */ /* 0x000fe200078f38ff */
[----:B------:R-:W-:Y:S01]  /*0460*/  BAR.SYNC.DEFER_BLOCKING 0x0 ;  /* 0x0000000000007b1d */ /* 0x000fe20000010000 */
[----:B---3--:R-:W-:Y:S01]  /*0470*/  IABS R8, R5 ;  /* 0x0000000500087213 */ /* 0x008fe20000000000 */
[----:B------:R-:W-:Y:S01]  /*0480*/  UIMAD UR60, UR18, 0x3, URZ ;  /* 0x00000003123c78a4 */ /* 0x000fe2000f8e02ff */
[----:B------:R-:W-:Y:S01]  /*0490*/  SHF.R.S32.HI R3, RZ, 0x7, R3 ;  /* 0x00000007ff037819 */ /* 0x000fe20000011403 */
[----:B------:R-:W-:-:S02]  /*04a0*/  UIMAD UR51, UR18, 0xc, URZ ;  /* 0x0000000c123378a4 */ /* 0x000fc4000f8e02ff */
[----:B------:R-:W-:Y:S01]  /*04b0*/  IMAD.U32 R123, RZ, RZ, UR18 ;  /* 0x00000012ff7b7e24 */ /* 0x000fe2000f8e00ff */
[----:B------:R-:W-:Y:S01]  /*04c0*/  UIMAD UR58, UR18, 0x5, URZ ;  /* 0x00000005123a78a4 */ /* 0x000fe2000f8e02ff */
[----:B------:R-:W-:Y:S01]  /*04d0*/  IMAD R119, R119, 0x24, RZ ;  /* 0x0000002477777824 */ /* 0x000fe200078e02ff */
[----:B------:R-:W-:Y:S01]  /*04e0*/  UIMAD UR57, UR18, 0x6, URZ ;  /* 0x00000006123978a4 */ /* 0x000fe2000f8e02ff */
[----:B------:R-:W-:Y:S01]  /*04f0*/  IMAD.SHL.U32 R4, R3, 0x8, RZ ;  /* 0x0000000803047824 */ /* 0x000fe200078e00ff */
[----:B------:R-:W-:Y:S02]  /*0500*/  UIMAD UR43, UR18, 0x14, URZ ;  /* 0x00000014122b78a4 */ /* 0x000fe4000f8e02ff */
[----:B------:R-:W-:Y:S01]  /*0510*/  IMAD.U32 R89, RZ, RZ, UR18 ;  /* 0x00000012ff597e24 */ /* 0x000fe2000f8e00ff */
[----:B------:R-:W-:Y:S01]  /*0520*/  UIMAD UR39, UR18, 0x18, URZ ;  /* 0x00000018122778a4 */ /* 0x000fe2000f8e02ff */
[----:B------:R-:W-:Y:S01]  /*0530*/  IMAD R123, R123, 0x28, RZ ;  /* 0x000000287b7b7824 */ /* 0x000fe200078e02ff */
[-C--:B------:R-:W-:Y:S01]  /*0540*/  IABS R7, R4.reuse ;  /* 0x0000000400077213 */ /* 0x080fe20000000000 */
[----:B------:R-:W-:Y:S01]  /*0550*/  UIMAD UR56, UR18, 0x7, URZ ;  /* 0x00000007123878a4 */ /* 0x000fe2000f8e02ff */
[----:B------:R-:W-:Y:S01]  /*0560*/  IABS R10, R4 ;  /* 0x00000004000a7213 */ /* 0x000fe20000000000 */
[----:B------:R-:W-:Y:S01]  /*0570*/  USHF.L.U32 UR55, UR18, 0x3, URZ ;  /* 0x0000000312377899 */ /* 0x000fe200080006ff */
[----:B------:R-:W1:Y:S01]  /*0580*/  I2F.RP R0, R7 ;  /* 0x0000000700007306 */ /* 0x000e620000209400 */
[----:B------:R-:W-:-:S02]  /*0590*/  UIMAD UR35, UR18, 0x1c, URZ ;  /* 0x0000001c122378a4 */ /* 0x000fc4000f8e02ff */
[----:B------:R-:W-:Y:S01]  /*05a0*/  IMAD.U32 R109, RZ, RZ, UR18 ;  /* 0x00000012ff6d7e24 */ /* 0x000fe2000f8e00ff */
[----:B------:R-:W-:Y:S01]  /*05b0*/  UIMAD UR54, UR18, 0x9, URZ ;  /* 0x00000009123678a4 */ /* 0x000fe2000f8e02ff */
[----:B------:R-:W-:Y:S01]  /*05c0*/  IMAD R89, R89, 0x2c, RZ ;  /* 0x0000002c59597824 */ /* 0x000fe200078e02ff */
[----:B------:R-:W-:Y:S01]  /*05d0*/  UIMAD UR53, UR18, 0xa, URZ ;  /* 0x0000000a123578a4 */ /* 0x000fe2000f8e02ff */
[----:B------:R-:W2:Y:S01]  /*05e0*/  LDS R17, [UR10] ;  /* 0x0000000aff117984 */ /* 0x000ea20008000800 */
[----:B------:R-:W-:Y:S02]  /*05f0*/  UIMAD UR52, UR18, 0xb, URZ ;  /* 0x0000000b123478a4 */ /* 0x000fe4000f8e02ff */
[----:B------:R-:W-:Y:S01]  /*0600*/  IMAD.U32 R95, RZ, RZ, UR18 ;  /* 0x00000012ff5f7e24 */ /* 0x000fe2000f8e00ff */
[----:B------:R-:W-:Y:S01]  /*0610*/  UIMAD UR50, UR18, 0xd, URZ ;  /* 0x0000000d123278a4 */ /* 0x000fe2000f8e02ff */
[----:B------:R-:W-:Y:S01]  /*0620*/  IMAD R109, R109, 0x30, RZ ;  /* 0x000000306d6d7824 */ /* 0x000fe200078e02ff */
[----:B------:R-:W-:-:S02]  /*0630*/  UIMAD UR49, UR18, 0xe, URZ ;  /* 0x0000000e123178a4 */ /* 0x000fc4000f8e02ff */
[----:B------:R-:W-:Y:S01]  /*0640*/  IMAD.U32 R97, RZ, RZ, UR18 ;  /* 0x00000012ff617e24 */ /* 0x000fe2000f8e00ff */
[----:B------:R-:W-:Y:S01]  /*0650*/  UIMAD UR48, UR18, 0xf, URZ ;  /* 0x0000000f123078a4 */ /* 0x000fe2000f8e02ff */
[----:B------:R-:W-:Y:S01]  /*0660*/  IMAD R95, R95, 0x34, RZ ;  /* 0x000000345f5f7824 */ /* 0x000fe200078e02ff */
[----:B-1----:R-:W1:Y:S01]  /*0670*/  MUFU.RCP R0, R0 ;  /* 0x0000000000007308 */ /* 0x002e620000001000 */
[----:B------:R-:W-:Y:S01]  /*0680*/  IMAD.U32 R101, RZ, RZ, UR18 ;  /* 0x00000012ff657e24 */ /* 0x000fe2000f8e00ff */
[----:B------:R-:W-:Y:S01]  /*0690*/  USHF.L.U32 UR47, UR18, 0x4, URZ ;  /* 0x00000004122f7899 */ /* 0x000fe200080006ff */
[----:B------:R-:W-:Y:S01]  /*06a0*/  IMAD R97, R97, 0x38, RZ ;  /* 0x0000003861617824 */ /* 0x000fe200078e02ff */
[----:B------:R-:W-:Y:S01]  /*06b0*/  UIMAD UR46, UR18, 0x11, URZ ;  /* 0x00000011122e78a4 */ /* 0x000fe2000f8e02ff */
[----:B------:R-:W-:Y:S01]  /*06c0*/  IMAD R101, R101, 0x3c, RZ ;  /* 0x0000003c65657824 */ /* 0x000fe200078e02ff */
[----:B------:R-:W-:Y:S02]  /*06d0*/  UIMAD UR45, UR18, 0x12, URZ ;  /* 0x00000012122d78a4 */ /* 0x000fe4000f8e02ff */
[----:B------:R-:W-:Y:S01]  /*06e0*/  IMAD.U32 R99, RZ, RZ, UR18 ;  /* 0x00000012ff637e24 */ /* 0x000fe2000f8e00ff */
[----:B------:R-:W-:-:S02]  /*06f0*/  UIMAD UR44, UR18, 0x13, URZ ;  /* 0x00000013122c78a4 */ /* 0x000fc4000f8e02ff */
[----:B------:R-:W-:Y:S01]  /*0700*/  IMAD.U32 R107, RZ, RZ, UR18 ;  /* 0x00000012ff6b7e24 */ /* 0x000fe2000f8e00ff */
[----:B------:R-:W-:Y:S02]  /*0710*/  UIMAD UR42, UR18, 0x15, URZ ;  /* 0x00000015122a78a4 */ /* 0x000fe4000f8e02ff */
[----:B------:R-:W-:Y:S01]  /*0720*/  IMAD.U32 R111, RZ, RZ, UR18 ;  /* 0x00000012ff6f7e24 */ /* 0x000fe2000f8e00ff */
[----:B------:R-:W-:Y:S01]  /*0730*/  UIMAD UR41, UR18, 0x16, URZ ;  /* 0x00000016122978a4 */ /* 0x000fe2000f8e02ff */
[----:B------:R-:W-:Y:S01]  /*0740*/  IMAD R107, R107, 0x44, RZ ;  /* 0x000000446b6b7824 */ /* 0x000fe200078e02ff */
[----:B------:R-:W-:Y:S02]  /*0750*/  UIMAD UR40, UR18, 0x17, URZ ;  /* 0x00000017122878a4 */ /* 0x000fe4000f8e02ff */
[----:B------:R-:W-:Y:S01]  /*0760*/  IMAD.U32 R85, RZ, RZ, UR18 ;  /* 0x00000012ff557e24 */ /* 0x000fe2000f8e00ff */
[----:B------:R-:W-:Y:S01]  /*0770*/  UIMAD UR38, UR18, 0x19, URZ ;  /* 0x00000019122678a4 */ /* 0x000fe2000f8e02ff */
[----:B-1----:R-:W-:Y:S01]  /*0780*/  VIADD R2, R0, 0xffffffe ;  /* 0x0ffffffe00027836 */ /* 0x002fe20000000000 */
[----:B------:R-:W-:Y:S01]  /*0790*/  UIMAD UR37, UR18, 0x1a, URZ ;  /* 0x0000001a122578a4 */ /* 0x000fe2000f8e02ff */
[----:B------:R-:W-:Y:S01]  /*07a0*/  IMAD.MOV R0, RZ, RZ, -R10 ;  /* 0x000000ffff007224 */ /* 0x000fe200078e0a0a */
[----:B------:R-:W-:Y:S01]  /*07b0*/  UIMAD UR36, UR18, 0x1b, URZ ;  /* 0x0000001b122478a4 */ /* 0x000fe2000f8e02ff */
[----:B------:R1:W3:Y:S01]  /*07c0*/  F2I.FTZ.U32.TRUNC.NTZ R3, R2 ;  /* 0x0000000200037305 */ /* 0x0002e2000021f000 */
[----:B------:R-:W-:Y:S01]  /*07d0*/  IMAD R111, R111, 0x48, RZ ;  /* 0x000000486f6f7824 */ /* 0x000fe200078e02ff */
[----:B------:R-:W-:-:S02]  /*07e0*/  UIMAD UR34, UR18, 0x1d, URZ ;  /* 0x0000001d122278a4 */ /* 0x000fc4000f8e02ff */
[----:B------:R-:W-:Y:S01]  /*07f0*/  IMAD.U32 R87, RZ, RZ, UR18 ;  /* 0x00000012ff577e24 */ /* 0x000fe2000f8e00ff */
[----:B------:R-:W-:Y:S01]  /*0800*/  UIMAD UR33, UR18, 0x1e, URZ ;  /* 0x0000001e122178a4 */ /* 0x000fe2000f8e02ff */
[----:B------:R-:W-:Y:S01]  /*0810*/  IMAD R85, R85, 0x4c, RZ ;  /* 0x0000004c55557824 */ /* 0x000fe200078e02ff */
[----:B------:R-:W-:Y:S02]  /*0820*/  UIMAD UR32, UR18, 0x1f, URZ ;  /* 0x0000001f122078a4 */ /* 0x000fe4000f8e02ff */
[----:B------:R-:W-:Y:S01]  /*0830*/  IMAD.U32 R93, RZ, RZ, UR18 ;  /* 0x00000012ff5d7e24 */ /* 0x000fe2000f8e00ff */
[----:B------:R-:W-:Y:S01]  /*0840*/  USHF.L.U32 UR12, UR18, 0x5, URZ ;  /* 0x00000005120c7899 */ /* 0x000fe200080006ff */
[----:B-1----:R-:W-:Y:S01]  /*0850*/  IMAD.MOV.U32 R2, RZ, RZ, RZ ;  /* 0x000000ffff027224 */ /* 0x002fe200078e00ff */
[----:B--2---:R-:W-:Y:S01]  /*0860*/  R2UR UR15, R17 ;  /* 0x00000000110f72ca */ /* 0x004fe200000e0000 */
[----:B------:R-:W-:Y:S01]  /*0870*/  IMAD R87, R87, 0x50, RZ ;  /* 0x0000005057577824 */ /* 0x000fe200078e02ff */
[----:B------:R-:W-:Y:S01]  /*0880*/  UIADD3 UR14, UPT, UPT, UR10, 0x14000, URZ ;  /* 0x000140000a0e7890 */ /* 0x000fe2000fffe0ff */
[----:B------:R-:W-:-:S02]  /*0890*/  IMAD.U32 R91, RZ, RZ, UR18 ;  /* 0x00000012ff5b7e24 */ /* 0x000fc4000f8e00ff */
[--C-:B---3--:R-:W-:Y:S02]  /*08a0*/  IMAD.MOV R6, RZ, RZ, -R3.reuse ;  /* 0x000000ffff067224 */ /* 0x108fe400078e0a03 */
[----:B------:R-:W-:Y:S02]  /*08b0*/  IMAD R93, R93, 0x54, RZ ;  /* 0x000000545d5d7824 */ /* 0x000fe400078e02ff */
[----:B------:R-:W-:Y:S02]  /*08c0*/  IMAD R9, R6, R7, RZ ;  /* 0x0000000706097224 */ /* 0x000fe400078e02ff */
[----:B------:R-:W-:Y:S02]  /*08d0*/  IMAD.MOV.U32 R6, RZ, RZ, R8 ;  /* 0x000000ffff067224 */ /* 0x000fe400078e0008 */
[----:B------:R-:W-:Y:S01]  /*08e0*/  IMAD.HI.U32 R3, R3, R9, R2 ;  /* 0x0000000903037227 */ /* 0x000fe200078e0002 */
[----:B------:R-:W-:-:S03]  /*08f0*/  IABS R9, R30 ;  /* 0x0000001e00097213 */ /* 0x000fc60000000000 */
[----:B------:R-:W-:Y:S02]  /*0900*/  IMAD.U32 R105, RZ, RZ, UR18 ;  /* 0x00000012ff697e24 */ /* 0x000fe4000f8e00ff */
[----:B------:R-:W-:-:S04]  /*0910*/  IMAD.HI.U32 R3, R3, R6, RZ ;  /* 0x0000000603037227 */ /* 0x000fc800078e00ff */
[----:B------:R-:W-:Y:S02]  /*0920*/  IMAD R0, R3, R0, R6 ;  /* 0x0000000003007224 */ /* 0x000fe400078e0206 */
[----:B------:R-:W-:Y:S02]  /*0930*/  IMAD R91, R91, 0x58, RZ ;  /* 0x000000585b5b7824 */ /* 0x000fe400078e02ff */
[----:B------:R-:W-:Y:S01]  /*0940*/  IMAD.U32 R103, RZ, RZ, UR18 ;  /* 0x00000012ff677e24 */ /* 0x000fe2000f8e00ff */
[----:B------:R-:W-:Y:S01]  /*0950*/  BAR.SYNC.DEFER_BLOCKING 0x0 ;  /* 0x0000000000007b1d */ /* 0x000fe20000010000 */
[----:B------:R-:W-:Y:S01]  /*0960*/  ISETP.GT.U32.AND P1, PT, R7, R0, PT ;  /* 0x000000000700720c */ /* 0x000fe20003f24070 */
[----:B------:R-:W-:Y:S02]  /*0970*/  IMAD R105, R105, 0x5c, RZ ;  /* 0x0000005c69697824 */ /* 0x000fe400078e02ff */
[----:B------:R-:W-:Y:S02]  /*0980*/  IMAD.U32 R113, RZ, RZ, UR18 ;  /* 0x00000012ff717e24 */ /* 0x000fe4000f8e00ff */
[----:B------:R-:W-:-:S02]  /*0990*/  IMAD R103, R103, 0x60, RZ ;  /* 0x0000006067677824 */ /* 0x000fc400078e02ff */
[----:B------:R-:W-:Y:S02]  /*09a0*/  IMAD.U32 R115, RZ, RZ, UR18 ;  /* 0x00000012ff737e24 */ /* 0x000fe4000f8e00ff */
[----:B------:R-:W-:Y:S02]  /*09b0*/  IMAD R113, R113, 0x64, RZ ;  /* 0x0000006471717824 */ /* 0x000fe400078e02ff */
[----:B------:R-:W-:Y:S02]  /*09c0*/  IMAD R115, R115, 0x68, RZ ;  /* 0x0000006873737824 */ /* 0x000fe400078e02ff */
[----:B------:R-:W-:Y:S02]  /*09d0*/  @!P1 IMAD.IADD R0, R0, 0x1, -R7 ;  /* 0x0000000100009824 */ /* 0x000fe400078e0a07 */
[----:B------:R-:W-:Y:S01]  /*09e0*/  @!P1 VIADD R3, R3, 0x1 ;  /* 0x0000000103039836 */ /* 0x000fe20000000000 */
[----:B------:R-:W-:Y:S01]  /*09f0*/  ISETP.NE.AND P1, PT, R4, RZ, PT ;  /* 0x000000ff0400720c */ /* 0x000fe20003f25270 */
[----:B------:R-:W-:Y:S01]  /*0a00*/  IMAD.U32 R117, RZ, RZ, UR18 ;  /* 0x00000012ff757e24 */ /* 0x000fe2000f8e00ff */
[----:B------:R-:W-:-:S02]  /*0a10*/  ISETP.GE.U32.AND P0, PT, R0, R7, PT ;  /* 0x000000070000720c */ /* 0x000fc40003f06070 */
[----:B------:R-:W-:Y:S01]  /*0a20*/  LOP3.LUT R0, R5, R4, RZ, 0x3c, !PT ;  /* 0x0000000405007212 */ /* 0x000fe200078e3cff */
[----:B------:R-:W-:-:S03]  /*0a30*/  IMAD R117, R117, 0x70, RZ ;  /* 0x0000007075757824 */ /* 0x000fc600078e02ff */
[----:B------:R-:W-:Y:S01]  /*0a40*/  ISETP.GE.AND P2, PT, R0, RZ, PT ;  /* 0x000000ff0000720c */ /* 0x000fe20003f46270 */
[----:B------:R-:W-:-:S06]  /*0a50*/  VIADD R0, R30, 0x7f ;  /* 0x0000007f1e007836 */ /* 0x000fcc0000000000 */
[----:B------:R-:W-:-:S04]  /*0a60*/  @P0 VIADD R3, R3, 0x1 ;  /* 0x0000000103030836 */ /* 0x000fc80000000000 */
[----:B------:R-:W-:Y:S01]  /*0a70*/  IMAD.MOV.U32 R2, RZ, RZ, R3 ;  /* 0x000000ffff027224 */ /* 0x000fe200078e0003 */
[----:B------:R-:W-:-:S03]  /*0a80*/  SHF.R.S32.HI R3, RZ, 0x1f, R0 ;  /* 0x0000001fff037819 */ /* 0x000fc60000011400 */
[----:B------:R-:W-:Y:S01]  /*0a90*/  @!P2 IMAD.MOV R2, RZ, RZ, -R2 ;  /* 0x000000ffff02a224 */ /* 0x000fe200078e0a02 */
[----:B------:R-:W-:Y:S02]  /*0aa0*/  @!P1 LOP3.LUT R2, RZ, R4, RZ, 0x33, !PT ;  /* 0x00000004ff029212 */ /* 0x000fe400078e33ff */
[----:B------:R-:W-:-:S03]  /*0ab0*/  LEA.HI R3, R3, R0, RZ, 0x7 ;  /* 0x0000000003037211 */ /* 0x000fc600078f38ff */
[----:B------:R-:W-:Y:S02]  /*0ac0*/  IMAD.SHL.U32 R38, R2, 0x8, RZ ;  /* 0x0000000802267824 */ /* 0x000fe400078e00ff */
[----:B------:R-:W-:-:S03]  /*0ad0*/  IMAD.MOV R2, RZ, RZ, -R2 ;  /* 0x000000ffff027224 */ /* 0x000fc600078e0a02 */
[----:B------:R-:W-:Y:S01]  /*0ae0*/  LEA.HI.SX32 R3, R3, -R38, 0x19 ;  /* 0x8000002603037211 */ /* 0x000fe200078fcaff */
[----:B------:R-:W-:Y:S02]  /*0af0*/  IMAD R8, R4, R2, R5 ;  /* 0x0000000204087224 */ /* 0x000fe400078e0205 */
[----:B------:R-:W-:Y:S01]  /*0b00*/  IMAD.MOV.U32 R2, RZ, RZ, RZ ;  /* 0x000000ffff027224 */ /* 0x000fe200078e00ff */
[----:B------:R-:W-:-:S04]  /*0b10*/  VIMNMX R11, PT, PT, R3, 0x8, PT ;  /* 0x00000008030b7848 */ /* 0x000fc80003fe0100 */
[-C--:B------:R-:W-:Y:S02]  /*0b20*/  IABS R6, R11.reuse ;  /* 0x0000000b00067213 */ /* 0x080fe40000000000 */
[----:B------:R-:W-:Y:S02]  /*0b30*/  IABS R4, R11 ;  /* 0x0000000b00047213 */ /* 0x000fe40000000000 */
[----:B------:R-:W1:Y:S08]  /*0b40*/  I2F.RP R0, R6 ;  /* 0x0000000600007306 */ /* 0x000e700000209400 */
[----:B-1----:R-:W1:Y:S02]  /*0b50*/  MUFU.RCP R0, R0 ;  /* 0x0000000000007308 */ /* 0x002e640000001000 */
[----:B-1----:R-:W-:-:S06]  /*0b60*/  VIADD R3, R0, 0xffffffe ;  /* 0x0ffffffe00037836 */ /* 0x002fcc0000000000 */
[----:B------:R-:W1:Y:S02]  /*0b70*/  F2I.FTZ.U32.TRUNC.NTZ R3, R3 ;  /* 0x0000000300037305 */ /* 0x000e64000021f000 */
[----:B-1----:R-:W-:-:S04]  /*0b80*/  IMAD.MOV R7, RZ, RZ, -R3 ;  /* 0x000000ffff077224 */ /* 0x002fc800078e0a03 */
[----:B------:R-:W-:Y:S01]  /*0b90*/  IMAD.MOV.U32 R5, RZ, RZ, R7 ;  /* 0x000000ffff057224 */ /* 0x000fe200078e0007 */
[----:B------:R-:W-:-:S03]  /*0ba0*/  IABS R7, R8 ;  /* 0x0000000800077213 */ /* 0x000fc60000000000 */
[----:B------:R-:W-:-:S04]  /*0bb0*/  IMAD R5, R5, R6, RZ ;  /* 0x0000000605057224 */ /* 0x000fc800078e02ff */
[----:B------:R-:W-:-:S04]  /*0bc0*/  IMAD.HI.U32 R2, R3, R5, R2 ;  /* 0x0000000503027227 */ /* 0x000fc800078e0002 */
[----:B------:R-:W-:Y:S02]  /*0bd0*/  IMAD.MOV R3, RZ, RZ, -R4 ;  /* 0x000000ffff037224 */ /* 0x000fe400078e0a04 */
[----:B------:R-:W-:Y:S01]  /*0be0*/  IMAD.HI.U32 R0, R2, R7, RZ ;  /* 0x0000000702007227 */ /* 0x000fe200078e00ff */
[----:B------:R-:W-:Y:S01]  /*0bf0*/  IABS R2, R31 ;  /* 0x0000001f00027213 */ /* 0x000fe20000000000 */
[----:B------:R-:W1:Y:S02]  /*0c00*/  I2F.RP R4, R9 ;  /* 0x0000000900047306 */ /* 0x000e640000209400 */
[----:B------:R-:W-:-:S05]  /*0c10*/  IMAD R3, R0, R3, R7 ;  /* 0x0000000300037224 */ /* 0x000fca00078e0207 */
[----:B------:R-:W-:Y:S01]  /*0c20*/  ISETP.GT.U32.AND P1, PT, R6, R3, PT ;  /* 0x000000030600720c */ /* 0x000fe20003f24070 */
[----:B------:R-:W2:Y:S08]  /*0c30*/  I2F.RP R5, R2 ;  /* 0x0000000200057306 */ /* 0x000eb00000209400 */
[----:B-1----:R-:W-:Y:S04]  /*0c40*/  MUFU.RCP R4, R4 ;  /* 0x0000000400047308 */ /* 0x002fe80000001000 */
[----:B------:R-:W-:-:S02]  /*0c50*/  @!P1 IMAD.IADD R3, R3, 0x1, -R6 ;  /* 0x0000000103039824 */ /* 0x000fc400078e0a06 */
[----:B------:R-:W-:Y:S01]  /*0c60*/  @!P1 VIADD R0, R0, 0x1 ;  /* 0x0000000100009836 */ /* 0x000fe20000000000 */
[----:B------:R-:W-:Y:S01]  /*0c70*/  ISETP.NE.AND P1, PT, R11, RZ, PT ;  /* 0x000000ff0b00720c */ /* 0x000fe20003f25270 */
[----:B--2---:R-:W1:Y:S01]  /*0c80*/  MUFU.RCP R5, R5 ;  /* 0x0000000500057308 */ /* 0x004e620000001000 */
[----:B------:R-:W-:Y:S02]  /*0c90*/  ISETP.GE.U32.AND P0, PT, R3, R6, PT ;  /* 0x000000060300720c */ /* 0x000fe40003f06070 */
[----:B------:R-:W-:-:S04]  /*0ca0*/  LOP3.LUT R3, R8, R11, RZ, 0x3c, !PT ;  /* 0x0000000b08037212 */ /* 0x000fc800078e3cff */
[----:B------:R-:W-:Y:S02]  /*0cb0*/  ISETP.GE.AND P2, PT, R3, RZ, PT ;  /* 0x000000ff0300720c */ /* 0x000fe40003f46270 */
[----:B------:R-:W-:-:S04]  /*0cc0*/  SHF.R.U32.HI R3, RZ, 0x5, R36 ;  /* 0x00000005ff037819 */ /* 0x000fc80000011624 */
[----:B------:R-:W-:Y:S01]  /*0cd0*/  SGXT.U32 R3, R3, 0x2 ;  /* 0x000000020303781a */ /* 0x000fe20000000000 */
[----:B------:R-:W-:Y:S02]  /*0ce0*/  @P0 VIADD R0, R0, 0x1 ;  /* 0x0000000100000836 */ /* 0x000fe40000000000 */
[----:B-1----:R-:W-:Y:S02]  /*0cf0*/  VIADD R6, R5, 0xffffffe ;  /* 0x0ffffffe05067836 */ /* 0x002fe40000000000 */
[----:B------:R-:W-:Y:S02]  /*0d00*/  IMAD.MOV.U32 R10, RZ, RZ, R0 ;  /* 0x000000ffff0a7224 */ /* 0x000fe400078e0000 */
[----:B------:R-:W1:Y:S01]  /*0d10*/  F2I.FTZ.U32.TRUNC.NTZ R7, R6 ;  /* 0x0000000600077305 */ /* 0x000e62000021f000 */
[----:B------:R-:W-:Y:S02]  /*0d20*/  VIADD R5, R4, 0xffffffe ;  /* 0x0ffffffe04057836 */ /* 0x000fe40000000000 */
[----:B------:R-:W-:Y:S01]  /*0d30*/  @!P2 IMAD.MOV R10, RZ, RZ, -R10 ;  /* 0x000000ffff0aa224 */ /* 0x000fe200078e0a0a */
[----:B------:R-:W-:-:S04]  /*0d40*/  @!P1 LOP3.LUT R10, RZ, R11, RZ, 0x33, !PT ;  /* 0x0000000bff0a9212 */ /* 0x000fc800078e33ff */
[----:B------:R-:W2:Y:S01]  /*0d50*/  F2I.FTZ.U32.TRUNC.NTZ R5, R5 ;  /* 0x0000000500057305 */ /* 0x000ea2000021f000 */
[----:B------:R-:W-:-:S04]  /*0d60*/  IMAD.MOV R0, RZ, RZ, -R10 ;  /* 0x000000ffff007224 */ /* 0x000fc800078e0a0a */
[----:B------:R-:W-:Y:S02]  /*0d70*/  IMAD R0, R11, R0, R8 ;  /* 0x000000000b007224 */ /* 0x000fe400078e0208 */
[----:B-1----:R-:W-:Y:S02]  /*0d80*/  IMAD.MOV R6, RZ, RZ, -R7 ;  /* 0x000000ffff067224 */ /* 0x002fe400078e0a07 */
[----:B------:R-:W-:Y:S02]  /*0d90*/  IMAD.IADD R38, R38, 0x1, R0 ;  /* 0x0000000126267824 */ /* 0x000fe400078e0200 */
[----:B------:R-:W-:Y:S02]  /*0da0*/  IMAD.SHL.U32 R0, R10, 0x80, RZ ;  /* 0x000000800a007824 */ /* 0x000fe400078e00ff */
[----:B------:R-:W-:Y:S02]  /*0db0*/  IMAD R38, R38, 0x80, R39 ;  /* 0x0000008026267824 */ /* 0x000fe400078e0227 */
[----:B--2---:R-:W-:Y:S01]  /*0dc0*/  IMAD.MOV R4, RZ, RZ, -R5 ;  /* 0x000000ffff047224 */ /* 0x004fe200078e0a05 */
[----:B------:R-:W-:Y:S01]  /*0dd0*/  LOP3.LUT R8, R0, R3, RZ, 0xfc, !PT ;  /* 0x0000000300087212 */ /* 0x000fe200078efcff */
[----:B------:R-:W-:-:S02]  /*0de0*/  IMAD.MOV.U32 R3, RZ, RZ, R6 ;  /* 0x000000ffff037224 */ /* 0x000fc400078e0006 */
[----:B------:R-:W-:Y:S01]  /*0df0*/  IMAD.MOV.U32 R6, RZ, RZ, RZ ;  /* 0x000000ffff067224 */ /* 0x000fe200078e00ff */
[C---:B------:R-:W-:Y:S01]  /*0e00*/  LOP3.LUT R16, R8.reuse, 0x7c, RZ, 0xfc, !PT ;  /* 0x0000007c08107812 */ /* 0x040fe200078efcff */
[----:B------:R-:W-:Y:S01]  /*0e10*/  IMAD R3, R3, R2, RZ ;  /* 0x0000000203037224 */ /* 0x000fe200078e02ff */
[----:B------:R-:W-:Y:S02]  /*0e20*/  LOP3.LUT R12, R8, 0x4, RZ, 0xfc, !PT ;  /* 0x00000004080c7812 */ /* 0x000fe400078efcff */
[----:B------:R-:W-:Y:S01]  /*0e30*/  IABS R11, R16 ;  /* 0x00000010000b7213 */ /* 0x000fe20000000000 */
[----:B------:R-:W-:Y:S01]  /*0e40*/  IMAD.HI.U32 R6, R7, R3, R6 ;  /* 0x0000000307067227 */ /* 0x000fe200078e0006 */
[----:B------:R-:W-:Y:S02]  /*0e50*/  IABS R7, R38 ;  /* 0x0000002600077213 */ /* 0x000fe40000000000 */
[----:B------:R-:W-:Y:S01]  /*0e60*/  IABS R13, R12 ;  /* 0x0000000c000d7213 */ /* 0x000fe20000000000 */
[----:B------:R-:W-:Y:S01]  /*0e70*/  IMAD R3, R4, R9, RZ ;  /* 0x0000000904037224 */ /* 0x000fe200078e02ff */
[----:B------:R-:W-:Y:S01]  /*0e80*/  ISETP.GE.AND P1, PT, R12, RZ, PT ;  /* 0x000000ff0c00720c */ /* 0x000fe20003f26270 */
[----:B------:R-:W-:Y:S01]  /*0e90*/  IMAD.MOV.U32 R4, RZ, RZ, RZ ;  /* 0x000000ffff047224 */ /* 0x000fe200078e00ff */
[----:B------:R-:W-:-:S02]  /*0ea0*/  LOP3.LUT R14, R8, 0x8, RZ, 0xfc, !PT ;  /* 0x00000008080e7812 */ /* 0x000fc400078efcff */
[----:B------:R-:W-:Y:S01]  /*0eb0*/  LOP3.LUT R12, R8, 0xc, RZ, 0xfc, !PT ;  /* 0x0000000c080c7812 */ /* 0x000fe200078efcff */
[----:B------:R-:W-:Y:S01]  /*0ec0*/  IMAD.HI.U32 R4, R5, R3, R4 ;  /* 0x0000000305047227 */ /* 0x000fe200078e0004 */
[----:B------:R-:W-:Y:S02]  /*0ed0*/  IABS R15, R14 ;  /* 0x0000000e000f7213 */ /* 0x000fe40000000000 */
[----:B------:R-:W-:Y:S01]  /*0ee0*/  ISETP.GE.AND P5, PT, R14, RZ, PT ;  /* 0x000000ff0e00720c */ /* 0x000fe20003fa6270 */
[----:B------:R-:W-:Y:S01]  /*0ef0*/  IMAD.MOV.U32 R5, RZ, RZ, R7 ;  /* 0x000000ffff057224 */ /* 0x000fe200078e0007 */
[----:B------:R-:W-:Y:S01]  /*0f00*/  SHF.R.U32.HI R7, RZ, 0x5, R36 ;  /* 0x00000005ff077819 */ /* 0x000fe20000011624 */
[----:B------:R-:W-:Y:S01]  /*0f10*/  IMAD.HI.U32 R3, R6, R11, RZ ;  /* 0x0000000b06037227 */ /* 0x000fe200078e00ff */
[----:B------:R-:W-:Y:S02]  /*0f20*/  LOP3.LUT R14, R8, 0x10, RZ, 0xfc, !PT ;  /* 0x00000010080e7812 */ /* 0x000fe400078efcff */
[----:B------:R-:W-:Y:S01]  /*0f30*/  R2UR UR20, R7 ;  /* 0x00000000071472ca */ /* 0x000fe200000e0000 */
[----:B------:R-:W-:Y:S01]  /*0f40*/  IMAD.HI.U32 R4, R4, R5, RZ ;  /* 0x0000000504047227 */ /* 0x000fe200078e00ff */
[----:B------:R-:W-:-:S02]  /*0f50*/  IABS R7, R8 ;  /* 0x0000000800077213 */ /* 0x000fc40000000000 */
[C---:B------:R-:W-:Y:S01]  /*0f60*/  LOP3.LUT R18, R8.reuse, 0x24, RZ, 0xfc, !PT ;  /* 0x0000002408127812 */ /* 0x040fe200078efcff */
[----:B------:R-:W-:Y:S01]  /*0f70*/  IMAD.MOV R4, RZ, RZ, -R4 ;  /* 0x000000ffff047224 */ /* 0x000fe200078e0a04 */
[----:B------:R-:W-:Y:S01]  /*0f80*/  LOP3.LUT R20, R8, 0x28, RZ, 0xfc, !PT ;  /* 0x0000002808147812 */ /* 0x000fe200078efcff */
[----:B------:R-:W-:Y:S01]  /*0f90*/  IMAD.MOV R3, RZ, RZ, -R3 ;  /* 0x000000ffff037224 */ /* 0x000fe200078e0a03 */
[----:B------:R-:W-:Y:S01]  /*0fa0*/  IABS R21, R18 ;  /* 0x0000001200157213 */ /* 0x000fe20000000000 */
[C---:B------:R-:W-:Y:S01]  /*0fb0*/  IMAD R4, R9.reuse, R4, R5 ;  /* 0x0000000409047224 */ /* 0x040fe200078e0205 */
[----:B------:R-:W-:Y:S01]  /*0fc0*/  IABS R23, R20 ;  /* 0x0000001400177213 */ /* 0x000fe20000000000 */
[----:B------:R-:W-:Y:S01]  /*0fd0*/  IMAD.HI.U32 R5, R6, R13, RZ ;  /* 0x0000000d06057227 */ /* 0x000fe200078e00ff */
[----:B------:R-:W-:Y:S01]  /*0fe0*/  LOP3.LUT R26, R8, 0x34, RZ, 0xfc, !PT ;  /* 0x00000034081a7812 */ /* 0x000fe200078efcff */
[----:B------:R-:W-:Y:S01]  /*0ff0*/  USHF.L.U32 UR8, UR20, 0x15, URZ ;  /* 0x0000001514087899 */ /* 0x000fe200080006ff */
[----:B------:R-:W-:Y:S01]  /*1000*/  ISETP.GT.U32.AND P0, PT, R9, R4, PT ;  /* 0x000000040900720c */ /* 0x000fe20003f04070 */
[----:B------:R-:W-:Y:S01]  /*1010*/  IMAD R11, R2, R3, R11 ;  /* 0x00000003020b7224 */ /* 0x000fe200078e020b */
[----:B------:R-:W-:Y:S01]  /*1020*/  LOP3.LUT R3, R36, 0x60, RZ, 0xc0, !PT ;  /* 0x0000006024037812 */ /* 0x000fe200078ec0ff */
[----:B------:R-:W-:Y:S01]  /*1030*/  IMAD.MOV R5, RZ, RZ, -R5 ;  /* 0x000000ffff057224 */ /* 0x000fe200078e0a05 */
[----:B------:R-:W-:Y:S01]  /*1040*/  LOP3.LUT R22, R8, 0x2c, RZ, 0xfc, !PT ;  /* 0x0000002c08167812 */ /* 0x000fe200078efcff */
[----:B------:R-:W-:Y:S01]  /*1050*/  ULOP3.LUT UR8, UR8, 0x600000, URZ, 0xc0, !UPT ;  /* 0x0060000008087892 */ /* 0x000fe2000f8ec0ff */
[C---:B------:R-:W-:Y:S01]  /*1060*/  ISETP.GT.U32.AND P2, PT, R2.reuse, R11, PT ;  /* 0x0000000b0200720c */ /* 0x040fe20003f44070 */
[----:B------:R-:W-:Y:S01]  /*1070*/  IMAD R5, R2, R5, R13 ;  /* 0x0000000502057224 */ /* 0x000fe200078e020d */
[----:B------:R-:W-:Y:S01]  /*1080*/  SHF.R.U32.HI R10, RZ, 0x1, R3 ;  /* 0x00000001ff0a7819 */ /* 0x000fe20000011603 */
[----:B------:R-:W-:Y:S01]  /*1090*/  IMAD.HI.U32 R3, R6, R7, RZ ;  /* 0x0000000706037227 */ /* 0x000fe200078e00ff */
[----:B------:R-:W-:-:S02]  /*10a0*/  IABS R13, R12 ;  /* 0x0000000c000d7213 */ /* 0x000fc40000000000 */
[----:B------:R-:W-:Y:S01]  /*10b0*/  ISETP.GT.U32.AND P3, PT, R2, R5, PT ;  /* 0x000000050200720c */ /* 0x000fe20003f64070 */
[----:B------:R-:W-:Y:S01]  /*10c0*/  @!P0 IMAD.IADD R4, R4, 0x1, -R9 ;  /* 0x0000000104048824 */ /* 0x000fe200078e0a09 */
[----:B------:R-:W-:Y:S01]  /*10d0*/  LOP3.LUT R37, R37, R10, RZ, 0x3c, !PT ;  /* 0x0000000a25257212 */ /* 0x000fe200078e3cff */
[----:B------:R-:W-:Y:S01]  /*10e0*/  IMAD.MOV R3, RZ, RZ, -R3 ;  /* 0x000000ffff037224 */ /* 0x000fe200078e0a03 */
[----:B------:R-:W-:Y:S02]  /*10f0*/  LOP3.LUT R24, R8, 0x30, RZ, 0xfc, !PT ;  /* 0x0000003008187812 */ /* 0x000fe400078efcff */
[----:B------:R-:W-:Y:S01]  /*1100*/  ISETP.GT.U32.AND P6, PT, R9, R4, PT ;  /* 0x000000040900720c */ /* 0x000fe20003fc4070 */
[----:B------:R-:W-:Y:S01]  /*1110*/  IMAD R3, R2, R3, R7 ;  /* 0x0000000302037224 */ /* 0x000fe200078e0207 */
[----:B------:R-:W-:Y:S01]  /*1120*/  IABS R29, R26 ;  /* 0x0000001a001d7213 */ /* 0x000fe20000000000 */
[----:B------:R-:W-:Y:S01]  /*1130*/  @!P2 IMAD.IADD R11, R11, 0x1, -R2 ;  /* 0x000000010b0ba824 */ /* 0x000fe200078e0a02 */
[----:B------:R-:W-:Y:S01]  /*1140*/  ISETP.GE.AND P2, PT, R16, RZ, PT ;  /* 0x000000ff1000720c */ /* 0x000fe20003f46270 */
[----:B------:R-:W-:Y:S01]  /*1150*/  IMAD.HI.U32 R7, R6, R15, RZ ;  /* 0x0000000f06077227 */ /* 0x000fe200078e00ff */
[----:B------:R-:W-:-:S02]  /*1160*/  ISETP.GT.U32.AND P0, PT, R2, R3, PT ;  /* 0x000000030200720c */ /* 0x000fc40003f04070 */
[----:B------:R-:W-:Y:S01]  /*1170*/  ISETP.GT.U32.AND P4, PT, R2, R11, PT ;  /* 0x0000000b0200720c */ /* 0x000fe20003f84070 */
[--C-:B------:R-:W-:Y:S01]  /*1180*/  @!P3 IMAD.IADD R5, R5, 0x1, -R2.reuse ;  /* 0x000000010505b824 */ /* 0x100fe200078e0a02 */
[----:B------:R-:W-:Y:S01]  /*1190*/  ISETP.GE.AND P3, PT, R12, RZ, PT ;  /* 0x000000ff0c00720c */ /* 0x000fe20003f66270 */
[----:B------:R-:W-:Y:S01]  /*11a0*/  IMAD.MOV R7, RZ, RZ, -R7 ;  /* 0x000000ffff077224 */ /* 0x000fe200078e0a07 */
[----:B------:R-:W-:Y:S01]  /*11b0*/  LOP3.LUT R12, R8, 0x18, RZ, 0xfc, !PT ;  /* 0x00000018080c7812 */ /* 0x000fe200078efcff */
[----:B------:R-:W-:Y:S01]  /*11c0*/  @!P6 IMAD.IADD R4, R4, 0x1, -R9 ;  /* 0x000000010404e824 */ /* 0x000fe200078e0a09 */
[----:B------:R-:W-:Y:S01]  /*11d0*/  ISETP.GT.U32.AND P6, PT, R2, R5, PT ;  /* 0x000000050200720c */ /* 0x000fe20003fc4070 */
[----:B------:R-:W-:Y:S01]  /*11e0*/  IMAD.HI.U32 R9, R6, R13, RZ ;  /* 0x0000000d06097227 */ /* 0x000fe200078e00ff */
[----:B------:R-:W-:Y:S02]  /*11f0*/  LOP3.LUT R16, R8, 0x20, RZ, 0xfc, !PT ;  /* 0x0000002008107812 */ /* 0x000fe400078efcff */
[----:B------:R-:W-:Y:S01]  /*1200*/  IABS R25, R22 ;  /* 0x0000001600197213 */ /* 0x000fe20000000000 */
[----:B------:R-:W-:Y:S01]  /*1210*/  IMAD.MOV R9, RZ, RZ, -R9 ;  /* 0x000000ffff097224 */ /* 0x000fe200078e0a09 */
[----:B------:R-:W-:Y:S01]  /*1220*/  IABS R19, R16 ;  /* 0x0000001000137213 */ /* 0x000fe20000000000 */
[C---:B------:R-:W-:Y:S01]  /*1230*/  IMAD R7, R2.reuse, R7, R15 ;  /* 0x0000000702077224 */ /* 0x040fe200078e020f */
[----:B------:R-:W-:Y:S01]  /*1240*/  IABS R15, R14 ;  /* 0x0000000e000f7213 */ /* 0x000fe20000000000 */
[--C-:B------:R-:W-:Y:S01]  /*1250*/  @!P0 IMAD.IADD R3, R3, 0x1, -R2.reuse ;  /* 0x0000000103038824 */ /* 0x100fe200078e0a02 */
[----:B------:R-:W-:Y:S01]  /*1260*/  IABS R27, R24 ;  /* 0x00000018001b7213 */ /* 0x000fe20000000000 */
[--C-:B------:R-:W-:Y:S01]  /*1270*/  @!P4 IMAD.IADD R11, R11, 0x1, -R2.reuse ;  /* 0x000000010b0bc824 */ /* 0x100fe200078e0a02 */
[C---:B------:R-:W-:Y:S01]  /*1280*/  ISETP.GT.U32.AND P4, PT, R2.reuse, R7, PT ;  /* 0x000000070200720c */ /* 0x040fe20003f84070 */
[C---:B------:R-:W-:Y:S01]  /*1290*/  IMAD R9, R2.reuse, R9, R13 ;  /* 0x0000000902097224 */ /* 0x040fe200078e020d */
[----:B------:R-:W-:Y:S01]  /*12a0*/  ISETP.GT.U32.AND P0, PT, R2, R3, PT ;  /* 0x000000030200720c */ /* 0x000fe20003f04070 */
[----:B------:R-:W-:Y:S01]  /*12b0*/  IMAD.MOV.U32 R239, RZ, RZ, R11 ;  /* 0x000000ffffef7224 */ /* 0x000fe200078e000b */
[----:B------:R-:W-:Y:S01]  /*12c0*/  LOP3.LUT R28, R8, 0x68, RZ, 0xfc, !PT ;  /* 0x00000068081c7812 */ /* 0x000fe200078efcff */
[----:B------:R-:W-:Y:S01]  /*12d0*/  @!P6 IMAD.IADD R5, R5, 0x1, -R2 ;  /* 0x000000010505e824 */ /* 0x000fe200078e0a02 */
[----:B------:R-:W-:Y:S01]  /*12e0*/  ISETP.GT.U32.AND P6, PT, R2, R9, PT ;  /* 0x000000090200720c */ /* 0x000fe20003fc4070 */
[----:B------:R-:W-:Y:S01]  /*12f0*/  IMAD.HI.U32 R10, R6, R15, RZ ;  /* 0x0000000f060a7227 */ /* 0x000fe200078e00ff */
[----:B------:R-:W-:-:S02]  /*1300*/  IABS R61, R28 ;  /* 0x0000001c003d7213 */ /* 0x000fc40000000000 */
[C---:B------:R-:W-:Y:S01]  /*1310*/  LOP3.LUT R32, R8.reuse, 0x6c, RZ, 0xfc, !PT ;  /* 0x0000006c08207812 */ /* 0x040fe200078efcff */
[----:B------:R-:W-:Y:S01]  /*1320*/  @!P2 IMAD.MOV R239, RZ, RZ, -R239 ;  /* 0x000000ffffefa224 */ /* 0x000fe200078e0aef */
[----:B------:R-:W-:Y:S01]  /*1330*/  ISETP.GE.AND P2, PT, R8, RZ, PT ;  /* 0x000000ff0800720c */ /* 0x000fe20003f46270 */
[----:B------:R-:W-:Y:S01]  /*1340*/  IMAD.MOV R10, RZ, RZ, -R10 ;  /* 0x000000ffff0a7224 */ /* 0x000fe200078e0a0a */
[----:B------:R-:W-:Y:S01]  /*1350*/  IABS R63, R32 ;  /* 0x00000020003f7213 */ /* 0x000fe20000000000 */
[--C-:B------:R-:W-:Y:S01]  /*1360*/  @!P0 IMAD.IADD R3, R3, 0x1, -R2.reuse ;  /* 0x0000000103038824 */ /* 0x100fe200078e0a02 */
[----:B------:R-:W-:Y:S01]  /*1370*/  ISETP.GE.AND P0, PT, R14, RZ, PT ;  /* 0x000000ff0e00720c */ /* 0x000fe20003f06270 */
[----:B------:R-:W-:Y:S01]  /*1380*/  IMAD R11, R2, R10, R15 ;  /* 0x0000000a020b7224 */ /* 0x000fe200078e020f */
[----:B------:R-:W-:Y:S01]  /*1390*/  LOP3.LUT R10, R8, 0x14, RZ, 0xfc, !PT ;  /* 0x00000014080a7812 */ /* 0x000fe200078efcff */
[--C-:B------:R-:W-:Y:S01]  /*13a0*/  @!P4 IMAD.IADD R7, R7, 0x1, -R2.reuse ;  /* 0x000000010707c824 */ /* 0x100fe200078e0a02 */
[----:B------:R-:W-:Y:S01]  /*13b0*/  IABS R15, R12 ;  /* 0x0000000c000f7213 */ /* 0x000fe20000000000 */
[----:B------:R-:W-:Y:S01]  /*13c0*/  @!P6 IMAD.IADD R9, R9, 0x1, -R2 ;  /* 0x000000010909e824 */ /* 0x000fe200078e0a02 */
[----:B------:R-:W-:Y:S01]  /*13d0*/  IABS R13, R10 ;  /* 0x0000000a000d7213 */ /* 0x000fe20000000000 */
[----:B------:R-:W-:Y:S01]  /*13e0*/  @!P1 IMAD.MOV R5, RZ, RZ, -R5 ;  /* 0x000000ffff059224 */ /* 0x000fe200078e0a05 */
[----:B------:R-:W-:Y:S01]  /*13f0*/  ISETP.GT.U32.AND P4, PT, R2, R7, PT ;  /* 0x000000070200720c */ /* 0x000fe20003f84070 */
[----:B------:R-:W-:Y:S01]  /*1400*/  @!P2 IMAD.MOV R3, RZ, RZ, -R3 ;  /* 0x000000ffff03a224 */ /* 0x000fe200078e0a03 */
[----:B------:R-:W-:Y:S01]  /*1410*/  ISETP.GE.AND P2, PT, R10, RZ, PT ;  /* 0x000000ff0a00720c */ /* 0x000fe20003f46270 */
[----:B------:R-:W-:Y:S01]  /*1420*/  IMAD.HI.U32 R10, R6, R13, RZ ;  /* 0x0000000d060a7227 */ /* 0x000fe200078e00ff */
[----:B------:R-:W-:-:S02]  /*1430*/  ISETP.GT.U32.AND P6, PT, R2, R9, PT ;  /* 0x000000090200720c */ /* 0x000fc40003fc4070 */
[----:B------:R-:W-:Y:S01]  /*1440*/  ISETP.GE.AND P1, PT, R12, RZ, PT ;  /* 0x000000ff0c00720c */ /* 0x000fe20003f26270 */
[----:B------:R-:W-:Y:S01]  /*1450*/  IMAD.HI.U32 R12, R6, R15, RZ ;  /* 0x0000000f060c7227 */ /* 0x000fe200078e00ff */
[----:B------:R-:W-:Y:S02]  /*1460*/  LOP3.LUT R14, R8, 0x1c, RZ, 0xfc, !PT ;  /* 0x0000001c080e7812 */ /* 0x000fe400078efcff */
[----:B------:R-:W-:Y:S01]  /*1470*/  LOP3.LUT R36, R36, 0x1f, RZ, 0xc0, !PT ;  /* 0x0000001f24247812 */ /* 0x000fe200078ec0ff */
[----:B------:R-:W-:Y:S01]  /*1480*/  IMAD.MOV R10, RZ, RZ, -R10 ;  /* 0x000000ffff0a7224 */ /* 0x000fe200078e0a0a */
[----:B------:R-:W-:Y:S01]  /*1490*/  IABS R17, R14 ;  /* 0x0000000e00117213 */ /* 0x000fe20000000000 */
[----:B------:R-:W-:Y:S02]  /*14a0*/  IMAD.MOV R12, RZ, RZ, -R12 ;  /* 0x000000ffff0c7224 */ /* 0x000fe400078e0a0c */
[C---:B------:R-:W-:Y:S02]  /*14b0*/  IMAD R13, R2.reuse, R10, R13 ;  /* 0x0000000a020d7224 */ /* 0x040fe400078e020d */
[----:B------:R-:W-:Y:S01]  /*14c0*/  @!P4 IMAD.IADD R7, R7, 0x1, -R2 ;  /* 0x000000010707c824 */ /* 0x000fe200078e0a02 */
[C---:B------:R-:W-:Y:S01]  /*14d0*/  ISETP.GT.U32.AND P4, PT, R2.reuse, R11, PT ;  /* 0x0000000b0200720c */ /* 0x040fe20003f84070 */
[----:B------:R-:W-:-:S02]  /*14e0*/  IMAD R15, R2, R12, R15 ;  /* 0x0000000c020f7224 */ /* 0x000fc400078e020f */
[----:B------:R-:W-:Y:S01]  /*14f0*/  @!P6 IMAD.IADD R9, R9, 0x1, -R2 ;  /* 0x000000010909e824 */ /* 0x000fe200078e0a02 */
[C---:B------:R-:W-:Y:S01]  /*1500*/  ISETP.GT.U32.AND P6, PT, R2.reuse, R13, PT ;  /* 0x0000000d0200720c */ /* 0x040fe20003fc4070 */
[----:B------:R-:W-:Y:S01]  /*1510*/  @!P5 IMAD.MOV R7, RZ, RZ, -R7 ;  /* 0x000000ffff07d224 */ /* 0x000fe200078e0a07 */
[----:B------:R-:W-:Y:S01]  /*1520*/  ISETP.GT.U32.AND P5, PT, R2, R15, PT ;  /* 0x0000000f0200720c */ /* 0x000fe20003fa4070 */
[----:B------:R-:W-:-:S04]  /*1530*/  IMAD.HI.U32 R10, R6, R17, RZ ;  /* 0x00000011060a7227 */ /* 0x000fc800078e00ff */
[----:B------:R-:W-:-:S04]  /*1540*/  IMAD.HI.U32 R12, R6, R19, RZ ;  /* 0x00000013060c7227 */ /* 0x000fc800078e00ff */
[--C-:B------:R-:W-:Y:S02]  /*1550*/  @!P4 IMAD.IADD R11, R11, 0x1, -R2.reuse ;  /* 0x000000010b0bc824 */ /* 0x100fe400078e0a02 */
[--C-:B------:R-:W-:Y:S02]  /*1560*/  @!P6 IMAD.IADD R13, R13, 0x1, -R2.reuse ;  /* 0x000000010d0de824 */ /* 0x100fe400078e0a02 */
[----:B------:R-:W-:Y:S01]  /*1570*/  @!P5 IMAD.IADD R15, R15, 0x1, -R2 ;  /* 0x000000010f0fd824 */ /* 0x000fe200078e0a02 */
[C---:B------:R-:W-:Y:S01]  /*1580*/  ISETP.GT.U32.AND P4, PT, R2.reuse, R11, PT ;  /* 0x0000000b0200720c */ /* 0x040fe20003f84070 */
[----:B------:R-:W-:Y:S01]  /*1590*/  IMAD.MOV R10, RZ, RZ, -R10 ;  /* 0x000000ffff0a7224 */ /* 0x000fe200078e0a0a */
[C---:B------:R-:W-:Y:S01]  /*15a0*/  ISETP.GT.U32.AND P6, PT, R2.reuse, R13, PT ;  /* 0x0000000d0200720c */ /* 0x040fe20003fc4070 */
[----:B------:R-:W-:Y:S01]  /*15b0*/  IMAD.MOV R12, RZ, RZ, -R12 ;  /* 0x000000ffff0c7224 */ /* 0x000fe200078e0a0c */
[C---:B------:R-:W-:Y:S01]  /*15c0*/  ISETP.GT.U32.AND P5, PT, R2.reuse, R15, PT ;  /* 0x0000000f0200720c */ /* 0x040fe20003fa4070 */
[----:B------:R-:W-:-:S02]  /*15d0*/  IMAD R17, R2, R10, R17 ;  /* 0x0000000a02117224 */ /* 0x000fc400078e0211 */
[----:B------:R-:W-:Y:S02]  /*15e0*/  IMAD R19, R2, R12, R19 ;  /* 0x0000000c02137224 */ /* 0x000fe400078e0213 */
[----:B------:R-:W-:-:S04]  /*15f0*/  IMAD.HI.U32 R10, R6, R21, RZ ;  /* 0x00000015060a7227 */ /* 0x000fc800078e00ff */
[----:B------:R-:W-:Y:S01]  /*1600*/  @!P3 IMAD.MOV R9, RZ, RZ, -R9 ;  /* 0x000000ffff09b224 */ /* 0x000fe200078e0a09 */
[----:B------:R-:W-:Y:S01]  /*1610*/  ISETP.GE.AND P3, PT, R14, RZ, PT ;  /* 0x000000ff0e00720c */ /* 0x000fe20003f66270 */
[--C-:B------:R-:W-:Y:S01]  /*1620*/  @!P6 IMAD.IADD R13, R13, 0x1, -R2.reuse ;  /* 0x000000010d0de824 */ /* 0x100fe200078e0a02 */
[C---:B------:R-:W-:Y:S01]  /*1630*/  ISETP.GT.U32.AND P6, PT, R2.reuse, R17, PT ;  /* 0x000000110200720c */ /* 0x040fe20003fc4070 */
[----:B------:R-:W-:Y:S01]  /*1640*/  @!P5 IMAD.IADD R15, R15, 0x1, -R2 ;  /* 0x000000010f0fd824 */ /* 0x000fe200078e0a02 */
[----:B------:R-:W-:Y:S01]  /*1650*/  ISETP.GT.U32.AND P5, PT, R2, R19, PT ;  /* 0x000000130200720c */ /* 0x000fe20003fa4070 */
[----:B------:R-:W-:Y:S02]  /*1660*/  IMAD.MOV R14, RZ, RZ, -R10 ;  /* 0x000000ffff0e7224 */ /* 0x000fe400078e0a0a */
[----:B------:R-:W-:-:S04]  /*1670*/  IMAD.HI.U32 R10, R6, R23, RZ ;  /* 0x00000017060a7227 */ /* 0x000fc800078e00ff */
[----:B------:R-:W-:Y:S01]  /*1680*/  @!P4 IMAD.IADD R11, R11, 0x1, -R2 ;  /* 0x000000010b0bc824 */ /* 0x000fe200078e0a02 */
[----:B------:R-:W-:Y:S01]  /*1690*/  ISETP.GE.AND P4, PT, R16, RZ, PT ;  /* 0x000000ff1000720c */ /* 0x000fe20003f86270 */
[C---:B------:R-:W-:Y:S02]  /*16a0*/  IMAD R21, R2.reuse, R14, R21 ;  /* 0x0000000e02157224 */ /* 0x040fe400078e0215 */
[----:B------:R-:W-:Y:S02]  /*16b0*/  IMAD.MOV R16, RZ, RZ, -R10 ;  /* 0x000000ffff107224 */ /* 0x000fe400078e0a0a */
[--C-:B------:R-:W-:Y:S01]  /*16c0*/  @!P6 IMAD.IADD R17, R17, 0x1, -R2.reuse ;  /* 0x000000011111e824 */ /* 0x100fe200078e0a02 */
[C---:B------:R-:W-:Y:S01]  /*16d0*/  ISETP.GT.U32.AND P6, PT, R2.reuse, R21, PT ;  /* 0x000000150200720c */ /* 0x040fe20003fc4070 */
[----:B------:R-:W-:Y:S01]  /*16e0*/  IMAD R23, R2, R16, R23 ;  /* 0x0000001002177224 */ /* 0x000fe200078e0217 */
[----:B------:R-:W-:Y:S01]  /*16f0*/  LOP3.LUT R16, R8, 0x3c, RZ, 0xfc, !PT ;  /* 0x0000003c08107812 */ /* 0x000fe200078efcff */
[----:B------:R-:W-:-:S02]  /*1700*/  @!P5 IMAD.IADD R19, R19, 0x1, -R2 ;  /* 0x000000011313d824 */ /* 0x000fc400078e0a02 */
[----:B------:R-:W-:Y:S01]  /*1710*/  IMAD.HI.U32 R10, R6, R29, RZ ;  /* 0x0000001d060a7227 */ /* 0x000fe200078e00ff */
[----:B------:R-:W-:Y:S02]  /*1720*/  ISETP.GT.U32.AND P5, PT, R2, R23, PT ;  /* 0x000000170200720c */ /* 0x000fe40003fa4070 */
[----:B------:R-:W-:Y:S01]  /*1730*/  IABS R35, R16 ;  /* 0x0000001000237213 */ /* 0x000fe20000000000 */
[----:B------:R-:W-:-:S04]  /*1740*/  IMAD.HI.U32 R12, R6, R25, RZ ;  /* 0x00000019060c7227 */ /* 0x000fc800078e00ff */
[----:B------:R-:W-:Y:S01]  /*1750*/  @!P6 IMAD.IADD R21, R21, 0x1, -R2 ;  /* 0x000000011515e824 */ /* 0x000fe200078e0a02 */
[----:B------:R-:W-:Y:S01]  /*1760*/  ISETP.GT.U32.AND P6, PT, R2, R19, PT ;  /* 0x000000130200720c */ /* 0x000fe20003fc4070 */
[----:B------:R-:W-:-:S04]  /*1770*/  IMAD.HI.U32 R14, R6, R27, RZ ;  /* 0x0000001b060e7227 */ /* 0x000fc800078e00ff */
[----:B------:R-:W-:Y:S01]  /*1780*/  @!P5 IMAD.IADD R23, R23, 0x1, -R2 ;  /* 0x000000011717d824 */ /* 0x000fe200078e0a02 */
[C---:B------:R-:W-:Y:S01]  /*1790*/  ISETP.GT.U32.AND P5, PT, R2.reuse, R21, PT ;  /* 0x000000150200720c */ /* 0x040fe20003fa4070 */
[----:B------:R-:W-:Y:S02]  /*17a0*/  IMAD.MOV R10, RZ, RZ, -R10 ;  /* 0x000000ffff0a7224 */ /* 0x000fe400078e0a0a */
[----:B------:R-:W-:Y:S01]  /*17b0*/  @!P2 IMAD.MOV R13, RZ, RZ, -R13 ;  /* 0x000000ffff0da224 */ /* 0x000fe200078e0a0d */
[C---:B------:R-:W-:Y:S01]  /*17c0*/  ISETP.GT.U32.AND P2, PT, R2.reuse, R23, PT ;  /* 0x000000170200720c */ /* 0x040fe20003f44070 */
[----:B------:R-:W-:Y:S02]  /*17d0*/  IMAD.MOV R12, RZ, RZ, -R12 ;  /* 0x000000ffff0c7224 */ /* 0x000fe400078e0a0c */
[----:B------:R-:W-:Y:S02]  /*17e0*/  IMAD.MOV R14, RZ, RZ, -R14 ;  /* 0x000000ffff0e7224 */ /* 0x000fe400078e0a0e */
[----:B------:R-:W-:-:S02]  /*17f0*/  IMAD R29, R2, R10, R29 ;  /* 0x0000000a021d7224 */ /* 0x000fc400078e021d */
[C---:B------:R-:W-:Y:S02]  /*1800*/  IMAD R25, R2.reuse, R12, R25 ;  /* 0x0000000c02197224 */ /* 0x040fe400078e0219 */
[----:B------:R-:W-:Y:S01]  /*1810*/  IMAD R27, R2, R14, R27 ;  /* 0x0000000e021b7224 */ /* 0x000fe200078e021b */
[----:B------:R-:W-:Y:S01]  /*1820*/  LOP3.LUT R14, R8, 0x38, RZ, 0xfc, !PT ;  /* 0x00000038080e7812 */ /* 0x000fe200078efcff */
[----:B------:R-:W-:Y:S01]  /*1830*/  @!P5 IMAD.IADD R21, R21, 0x1, -R2 ;  /* 0x000000011515d824 */ /* 0x000fe200078e0a02 */
[C---:B------:R-:W-:Y:S01]  /*1840*/  ISETP.GT.U32.AND P5, PT, R2.reuse, R29, PT ;  /* 0x0000001d0200720c */ /* 0x040fe20003fa4070 */
[----:B------:R-:W-:Y:S01]  /*1850*/  @!P0 IMAD.MOV R11, RZ, RZ, -R11 ;  /* 0x000000ffff0b8224 */ /* 0x000fe200078e0a0b */
[----:B------:R-:W-:Y:S01]  /*1860*/  IABS R33, R14 ;  /* 0x0000000e00217213 */ /* 0x000fe20000000000 */
[----:B------:R-:W-:Y:S01]  /*1870*/  @!P1 IMAD.MOV R15, RZ, RZ, -R15 ;  /* 0x000000ffff0f9224 */ /* 0x000fe200078e0a0f */
[----:B------:R-:W-:Y:S01]  /*1880*/  ISETP.GT.U32.AND P0, PT, R2, R17, PT ;  /* 0x000000110200720c */ /* 0x000fe20003f04070 */
[----:B------:R-:W-:Y:S01]  /*1890*/  IMAD.HI.U32 R12, R6, R35, RZ ;  /* 0x00000023060c7227 */ /* 0x000fe200078e00ff */
[----:B------:R-:W-:-:S03]  /*18a0*/  ISETP.GT.U32.AND P1, PT, R2, R25, PT ;  /* 0x000000190200720c */ /* 0x000fc60003f24070 */
[--C-:B------:R-:W-:Y:S01]  /*18b0*/  @!P6 IMAD.IADD R19, R19, 0x1, -R2.reuse ;  /* 0x000000011313e824 */ /* 0x100fe200078e0a02 */
[----:B------:R-:W-:Y:S01]  /*18c0*/  ISETP.GE.AND P6, PT, R18, RZ, PT ;  /* 0x000000ff1200720c */ /* 0x000fe20003fc6270 */
[----:B------:R-:W-:Y:S01]  /*18d0*/  @!P2 IMAD.IADD R23, R23, 0x1, -R2 ;  /* 0x000000011717a824 */ /* 0x000fe200078e0a02 */
[----:B------:R-:W-:Y:S01]  /*18e0*/  ISETP.GE.AND P2, PT, R20, RZ, PT ;  /* 0x000000ff1400720c */ /* 0x000fe20003f46270 */
[----:B------:R-:W-:Y:S01]  /*18f0*/  IMAD.HI.U32 R10, R6, R33, RZ ;  /* 0x00000021060a7227 */ /* 0x000fe200078e00ff */
[C---:B------:R-:W-:Y:S02]  /*1900*/  LOP3.LUT R18, R8.reuse, 0x44, RZ, 0xfc, !PT ;  /* 0x0000004408127812 */ /* 0x040fe400078efcff */
[----:B------:R-:W-:Y:S01]  /*1910*/  LOP3.LUT R20, R8, 0x58, RZ, 0xfc, !PT ;  /* 0x0000005808147812 */ /* 0x000fe200078efcff */
[----:B------:R-:W-:Y:S01]  /*1920*/  IMAD.MOV R12, RZ, RZ, -R12 ;  /* 0x000000ffff0c7224 */ /* 0x000fe200078e0a0c */
[----:B------:R-:W-:Y:S01]  /*1930*/  IABS R43, R18 ;  /* 0x00000012002b7213 */ /* 0x000fe20000000000 */
[----:B------:R-:W-:Y:S01]  /*1940*/  IMAD.MOV R10, RZ, RZ, -R10 ;  /* 0x000000ffff0a7224 */ /* 0x000fe200078e0a0a */
[----:B------:R-:W-:Y:S01]  /*1950*/  IABS R53, R20 ;  /* 0x0000001400357213 */ /* 0x000fe20000000000 */
[----:B------:R-:W-:Y:S01]  /*1960*/  IMAD R35, R2, R12, R35 ;  /* 0x0000000c02237224 */ /* 0x000fe200078e0223 */
[----:B------:R-:W-:Y:S01]  /*1970*/  LOP3.LUT R12, R8, 0x40, RZ, 0xfc, !PT ;  /* 0x00000040080c7812 */ /* 0x000fe200078efcff */
[----:B------:R-:W-:-:S02]  /*1980*/  @!P5 IMAD.IADD R29, R29, 0x1, -R2 ;  /* 0x000000011d1dd824 */ /* 0x000fc400078e0a02 */
[--C-:B------:R-:W-:Y:S01]  /*1990*/  @!P0 IMAD.IADD R17, R17, 0x1, -R2.reuse ;  /* 0x0000000111118824 */ /* 0x100fe200078e0a02 */
[----:B------:R-:W-:Y:S01]  /*19a0*/  IABS R41, R12 ;  /* 0x0000000c00297213 */ /* 0x000fe20000000000 */
[----:B------:R-:W-:Y:S01]  /*19b0*/  @!P1 IMAD.IADD R25, R25, 0x1, -R2 ;  /* 0x0000000119199824 */ /* 0x000fe200078e0a02 */
[C---:B------:R-:W-:Y:S01]  /*19c0*/  ISETP.GT.U32.AND P5, PT, R2.reuse, R29, PT ;  /* 0x0000001d0200720c */ /* 0x040fe20003fa4070 */
[----:B------:R-:W-:Y:S01]  /*19d0*/  IMAD R33, R2, R10, R33 ;  /* 0x0000000a02217224 */ /* 0x000fe200078e0221 */
[----:B------:R-:W-:Y:S01]  /*19e0*/  ISETP.GE.AND P1, PT, R22, RZ, PT ;  /* 0x000000ff1600720c */ /* 0x000fe20003f26270 */
[----:B------:R-:W-:Y:S01]  /*19f0*/  @!P3 IMAD.MOV R17, RZ, RZ, -R17 ;  /* 0x000000ffff11b224 */ /* 0x000fe200078e0a11 */
[C---:B------:R-:W-:Y:S01]  /*1a00*/  ISETP.GT.U32.AND P3, PT, R2.reuse, R25, PT ;  /* 0x000000190200720c */ /* 0x040fe20003f64070 */
[----:B------:R-:W-:Y:S01]  /*1a10*/  @!P6 IMAD.MOV R21, RZ, RZ, -R21 ;  /* 0x000000ffff15e224 */ /* 0x000fe200078e0a15 */
[----:B------:R-:W-:Y:S01]  /*1a20*/  ISETP.GT.U32.AND P6, PT, R2, R33, PT ;  /* 0x000000210200720c */ /* 0x000fe20003fc4070 */
[----:B------:R-:W-:Y:S01]  /*1a30*/  @!P2 IMAD.MOV R23, RZ, RZ, -R23 ;  /* 0x000000ffff17a224 */ /* 0x000fe200078e0a17 */
[----:B------:R-:W-:Y:S01]  /*1a40*/  ISETP.GE.AND P2, PT, R26, RZ, PT ;  /* 0x000000ff1a00720c */ /* 0x000fe20003f46270 */
[----:B------:R-:W-:Y:S01]  /*1a50*/  IMAD.HI.U32 R10, R6, R41, RZ ;  /* 0x00000029060a7227 */ /* 0x000fe200078e00ff */
[----:B------:R-:W-:-:S02]  /*1a60*/  ISETP.GT.U32.AND P0, PT, R2, R27, PT ;  /* 0x0000001b0200720c */ /* 0x000fc40003f04070 */
[C---:B------:R-:W-:Y:S01]  /*1a70*/  LOP3.LUT R22, R8.reuse, 0x5c, RZ, 0xfc, !PT ;  /* 0x0000005c08167812 */ /* 0x040fe200078efcff */
[----:B------:R-:W-:Y:S01]  /*1a80*/  IMAD.MOV R10, RZ, RZ, -R10 ;  /* 0x000000ffff0a7224 */ /* 0x000fe200078e0a0a */
[----:B------:R-:W-:Y:S01]  /*1a90*/  LOP3.LUT R26, R8, 0x64, RZ, 0xfc, !PT ;  /* 0x00000064081a7812 */ /* 0x000fe200078efcff */
[--C-:B------:R-:W-:Y:S01]  /*1aa0*/  @!P5 IMAD.IADD R29, R29, 0x1, -R2.reuse ;  /* 0x000000011d1dd824 */ /* 0x100fe200078e0a02 */
[----:B------:R-:W-:Y:S01]  /*1ab0*/  ISETP.GE.AND P5, PT, R16, RZ, PT ;  /* 0x000000ff1000720c */ /* 0x000fe20003fa6270 */
[----:B------:R-:W-:Y:S01]  /*1ac0*/  IMAD R41, R2, R10, R41 ;  /* 0x0000000a02297224 */ /* 0x000fe200078e0229 */
[----:B------:R-:W-:Y:S01]  /*1ad0*/  LOP3.LUT R10, R8, 0x48, RZ, 0xfc, !PT ;  /* 0x00000048080a7812 */ /* 0x000fe200078efcff */
[--C-:B------:R-:W-:Y:S01]  /*1ae0*/  @!P3 IMAD.IADD R25, R25, 0x1, -R2.reuse ;  /* 0x000000011919b824 */ /* 0x100fe200078e0a02 */
[C---:B------:R-:W-:Y:S01]  /*1af0*/  ISETP.GT.U32.AND P3, PT, R2.reuse, R35, PT ;  /* 0x000000230200720c */ /* 0x040fe20003f64070 */
[--C-:B------:R-:W-:Y:S01]  /*1b00*/  @!P6 IMAD.IADD R33, R33, 0x1, -R2.reuse ;  /* 0x000000012121e824 */ /* 0x100fe200078e0a02 */
[----:B------:R-:W-:Y:S01]  /*1b10*/  IABS R45, R10 ;  /* 0x0000000a002d7213 */ /* 0x000fe20000000000 */
[----:B------:R-:W-:Y:S01]  /*1b20*/  @!P2 IMAD.MOV R29, RZ, RZ, -R29 ;  /* 0x000000ffff1da224 */ /* 0x000fe200078e0a1d */
[C---:B------:R-:W-:Y:S01]  /*1b30*/  ISETP.GT.U32.AND P2, PT, R2.reuse, R41, PT ;  /* 0x000000290200720c */ /* 0x040fe20003f44070 */
[----:B------:R-:W-:Y:S01]  /*1b40*/  @!P1 IMAD.MOV R25, RZ, RZ, -R25 ;  /* 0x000000ffff199224 */ /* 0x000fe200078e0a19 */
[----:B------:R-:W-:Y:S01]  /*1b50*/  ISETP.GT.U32.AND P1, PT, R2, R33, PT ;  /* 0x000000210200720c */ /* 0x000fe20003f24070 */
[----:B------:R-:W-:Y:S01]  /*1b60*/  @!P0 IMAD.IADD R27, R27, 0x1, -R2 ;  /* 0x000000011b1b8824 */ /* 0x000fe200078e0a02 */
[----:B------:R-:W-:Y:S01]  /*1b70*/  ISETP.GE.AND P6, PT, R12, RZ, PT ;  /* 0x000000ff0c00720c */ /* 0x000fe20003fc6270 */
[----:B------:R-:W-:Y:S01]  /*1b80*/  IMAD.HI.U32 R12, R6, R43, RZ ;  /* 0x0000002b060c7227 */ /* 0x000fe200078e00ff */
[----:B------:R-:W-:-:S02]  /*1b90*/  ISETP.GE.AND P0, PT, R24, RZ, PT ;  /* 0x000000ff1800720c */ /* 0x000fc40003f06270 */
[----:B------:R-:W-:Y:S01]  /*1ba0*/  LOP3.LUT R24, R8, 0x60, RZ, 0xfc, !PT ;  /* 0x0000006008187812 */ /* 0x000fe200078efcff */
[----:B------:R-:W-:Y:S01]  /*1bb0*/  @!P4 IMAD.MOV R19, RZ, RZ, -R19 ;  /* 0x000000ffff13c224 */ /* 0x000fe200078e0a13 */
[----:B------:R-:W-:Y:S01]  /*1bc0*/  ISETP.GT.U32.AND P4, PT, R2, R27, PT ;  /* 0x0000001b0200720c */ /* 0x000fe20003f84070 */
[----:B------:R-:W-:Y:S01]  /*1bd0*/  IMAD.MOV R12, RZ, RZ, -R12 ;  /* 0x000000ffff0c7224 */ /* 0x000fe200078e0a0c */
[----:B------:R-:W-:Y:S01]  /*1be0*/  IABS R55, R22 ;  /* 0x0000001600377213 */ /* 0x000fe20000000000 */
[--C-:B------:R-:W-:Y:S01]  /*1bf0*/  @!P2 IMAD.IADD R41, R41, 0x1, -R2.reuse ;  /* 0x000000012929a824 */ /* 0x100fe200078e0a02 */
[----:B------:R-:W-:Y:S01]  /*1c00*/  IABS R57, R24 ;  /* 0x0000001800397213 */ /* 0x000fe20000000000 */
[----:B------:R-:W-:Y:S01]  /*1c10*/  @!P1 IMAD.IADD R33, R33, 0x1, -R2 ;  /* 0x0000000121219824 */ /* 0x000fe200078e0a02 */
[----:B------:R-:W-:Y:S01]  /*1c20*/  ISETP.GE.AND P1, PT, R10, RZ, PT ;  /* 0x000000ff0a00720c */ /* 0x000fe20003f26270 */
[----:B------:R-:W-:Y:S01]  /*1c30*/  IMAD.HI.U32 R10, R6, R45, RZ ;  /* 0x0000002d060a7227 */ /* 0x000fe200078e00ff */
[----:B------:R-:W-:-:S02]  /*1c40*/  ISETP.GT.U32.AND P2, PT, R2, R41, PT ;  /* 0x000000290200720c */ /* 0x000fc40003f44070 */
[----:B------:R-:W-:Y:S01]  /*1c50*/  IABS R59, R26 ;  /* 0x0000001a003b7213 */ /* 0x000fe20000000000 */
[----:B------:R-:W-:Y:S02]  /*1c60*/  IMAD.MOV R10, RZ, RZ, -R10 ;  /* 0x000000ffff0a7224 */ /* 0x000fe400078e0a0a */
[----:B------:R-:W-:Y:S01]  /*1c70*/  IMAD R43, R2, R12, R43 ;  /* 0x0000000c022b7224 */ /* 0x000fe200078e022b */
[----:B------:R-:W-:Y:S01]  /*1c80*/  LOP3.LUT R12, R8, 0x4c, RZ, 0xfc, !PT ;  /* 0x0000004c080c7812 */ /* 0x000fe200078efcff */
[----:B------:R-:W-:Y:S02]  /*1c90*/  IMAD R45, R2, R10, R45 ;  /* 0x0000000a022d7224 */ /* 0x000fe400078e022d */
[--C-:B------:R-:W-:Y:S01]  /*1ca0*/  @!P3 IMAD.IADD R35, R35, 0x1, -R2.reuse ;  /* 0x000000012323b824 */ /* 0x100fe200078e0a02 */
[----:B------:R-:W-:Y:S01]  /*1cb0*/  IABS R47, R12 ;  /* 0x0000000c002f7213 */ /* 0x000fe20000000000 */
[--C-:B------:R-:W-:Y:S01]  /*1cc0*/  @!P4 IMAD.IADD R27, R27, 0x1, -R2.reuse ;  /* 0x000000011b1bc824 */ /* 0x100fe200078e0a02 */
[----:B------:R-:W-:Y:S01]  /*1cd0*/  ISETP.GE.AND P4, PT, R14, RZ, PT ;  /* 0x000000ff0e00720c */ /* 0x000fe20003f86270 */
[----:B------:R-:W-:Y:S01]  /*1ce0*/  @!P2 IMAD.IADD R41, R41, 0x1, -R2 ;  /* 0x000000012929a824 */ /* 0x000fe200078e0a02 */
[----:B------:R-:W-:Y:S01]  /*1cf0*/  ISETP.GT.U32.AND P2, PT, R2, R45, PT ;  /* 0x0000002d0200720c */ /* 0x000fe20003f44070 */
[----:B------:R-:W-:Y:S01]  /*1d00*/  IMAD.HI.U32 R10, R6, R47, RZ ;  /* 0x0000002f060a7227 */ /* 0x000fe200078e00ff */
[----:B------:R-:W-:-:S02]  /*1d10*/  ISETP.GT.U32.AND P3, PT, R2, R35, PT ;  /* 0x000000230200720c */ /* 0x000fc40003f64070 */
[----:B------:R-:W-:Y:S01]  /*1d20*/  LOP3.LUT R14, R8, 0x50, RZ, 0xfc, !PT ;  /* 0x00000050080e7812 */ /* 0x000fe200078efcff */
[----:B------:R-:W-:Y:S02]  /*1d30*/  IMAD.MOV R10, RZ, RZ, -R10 ;  /* 0x000000ffff0a7224 */ /* 0x000fe400078e0a0a */
[----:B------:R-:W-:Y:S01]  /*1d40*/  @!P0 IMAD.MOV R27, RZ, RZ, -R27 ;  /* 0x000000ffff1b8224 */ /* 0x000fe200078e0a1b */
[----:B------:R-:W-:Y:S01]  /*1d50*/  IABS R49, R14 ;  /* 0x0000000e00317213 */ /* 0x000fe20000000000 */
[----:B------:R-:W-:Y:S01]  /*1d60*/  IMAD R47, R2, R10, R47 ;  /* 0x0000000a022f7224 */ /* 0x000fe200078e022f */
[----:B------:R-:W-:Y:S01]  /*1d70*/  ISETP.GE.AND P0, PT, R18, RZ, PT ;  /* 0x000000ff1200720c */ /* 0x000fe20003f06270 */
[----:B------:R-:W-:Y:S01]  /*1d80*/  @!P4 IMAD.MOV R33, RZ, RZ, -R33 ;  /* 0x000000ffff21c224 */ /* 0x000fe200078e0a21 */
[----:B------:R-:W-:Y:S01]  /*1d90*/  ISETP.GE.AND P4, PT, R12, RZ, PT ;  /* 0x000000ff0c00720c */ /* 0x000fe20003f86270 */
[--C-:B------:R-:W-:Y:S01]  /*1da0*/  @!P2 IMAD.IADD R45, R45, 0x1, -R2.reuse ;  /* 0x000000012d2da824 */ /* 0x100fe200078e0a02 */
[----:B------:R-:W-:Y:S01]  /*1db0*/  LOP3.LUT R18, R8, 0x54, RZ, 0xfc, !PT ;  /* 0x0000005408127812 */ /* 0x000fe200078efcff */
[----:B------:R-:W-:Y:S01]  /*1dc0*/  @!P3 IMAD.IADD R35, R35, 0x1, -R2 ;  /* 0x000000012323b824 */ /* 0x000fe200078e0a02 */
[----:B------:R-:W-:Y:S01]  /*1dd0*/  ISETP.GT.U32.AND P3, PT, R2, R43, PT ;  /* 0x0000002b0200720c */ /* 0x000fe20003f64070 */
[----:B------:R-:W-:Y:S01]  /*1de0*/  IMAD.HI.U32 R12, R6, R49, RZ ;  /* 0x00000031060c7227 */ /* 0x000fe200078e00ff */
[----:B------:R-:W-:-:S02]  /*1df0*/  ISETP.GT.U32.AND P2, PT, R2, R45, PT ;  /* 0x0000002d0200720c */ /* 0x000fc40003f44070 */
[----:B------:R-:W-:Y:S01]  /*1e00*/  IABS R51, R18 ;  /* 0x0000001200337213 */ /* 0x000fe20000000000 */
[----:B------:R-:W-:Y:S02]  /*1e10*/  IMAD.MOV R12, RZ, RZ, -R12 ;  /* 0x000000ffff0c7224 */ /* 0x000fe400078e0a0c */
[----:B------:R-:W-:Y:S01]  /*1e20*/  @!P5 IMAD.MOV R35, RZ, RZ, -R35 ;  /* 0x000000ffff23d224 */ /* 0x000fe200078e0a23 */
[----:B------:R-:W-:Y:S01]  /*1e30*/  ISETP.GE.AND P5, PT, R14, RZ, PT ;  /* 0x000000ff0e00720c */ /* 0x000fe20003fa6270 */
[----:B------:R-:W-:Y:S02]  /*1e40*/  IMAD R49, R2, R12, R49 ;  /* 0x0000000c02317224 */ /* 0x000fe400078e0231 */
[----:B------:R-:W-:-:S04]  /*1e50*/  IMAD.HI.U32 R14, R6, R51, RZ ;  /* 0x00000033060e7227 */ /* 0x000fc800078e00ff */
[--C-:B------:R-:W-:Y:S01]  /*1e60*/  @!P2 IMAD.IADD R45, R45, 0x1, -R2.reuse ;  /* 0x000000012d2da824 */ /* 0x100fe200078e0a02 */
[----:B------:R-:W-:Y:S01]  /*1e70*/  ISETP.GT.U32.AND P2, PT, R2, R47, PT ;  /* 0x0000002f0200720c */ /* 0x000fe20003f44070 */
[----:B------:R-:W-:Y:S02]  /*1e80*/  @!P3 IMAD.IADD R43, R43, 0x1, -R2 ;  /* 0x000000012b2bb824 */ /* 0x000fe400078e0a02 */
[----:B------:R-:W-:-:S03]  /*1e90*/  IMAD.HI.U32 R16, R6, R53, RZ ;  /* 0x0000003506107227 */ /* 0x000fc600078e00ff */
[----:B------:R-:W-:Y:S01]  /*1ea0*/  ISETP.GT.U32.AND P3, PT, R2, R43, PT ;  /* 0x0000002b0200720c */ /* 0x000fe20003f64070 */
[----:B------:R-:W-:Y:S02]  /*1eb0*/  IMAD.MOV R14, RZ, RZ, -R14 ;  /* 0x000000ffff0e7224 */ /* 0x000fe400078e0a0e */
[----:B------:R-:W-:-:S04]  /*1ec0*/  IMAD.HI.U32 R10, R6, R55, RZ ;  /* 0x00000037060a7227 */ /* 0x000fc800078e00ff */
[----:B------:R-:W-:Y:S01]  /*1ed0*/  @!P2 IMAD.IADD R47, R47, 0x1, -R2 ;  /* 0x000000012f2fa824 */ /* 0x000fe200078e0a02 */
[----:B------:R-:W-:Y:S01]  /*1ee0*/  ISETP.GT.U32.AND P2, PT, R2, R49, PT ;  /* 0x000000310200720c */ /* 0x000fe20003f44070 */
[----:B------:R-:W-:Y:S02]  /*1ef0*/  @!P6 IMAD.MOV R41, RZ, RZ, -R41 ;  /* 0x000000ffff29e224 */ /* 0x000fe400078e0a29 */
[----:B------:R-:W-:Y:S02]  /*1f00*/  IMAD.MOV R16, RZ, RZ, -R16 ;  /* 0x000000ffff107224 */ /* 0x000fe400078e0a10 */
[----:B------:R-:W-:Y:S01]  /*1f10*/  @!P3 IMAD.IADD R43, R43, 0x1, -R2 ;  /* 0x000000012b2bb824 */ /* 0x000fe200078e0a02 */
[----:B------:R-:W-:Y:S01]  /*1f20*/  ISETP.GE.AND P3, PT, R18, RZ, PT ;  /* 0x000000ff1200720c */ /* 0x000fe20003f66270 */
[----:B------:R-:W-:Y:S02]  /*1f30*/  IMAD R51, R2, R14, R51 ;  /* 0x0000000e02337224 */ /* 0x000fe400078e0233 */
[----:B------:R-:W-:-:S04]  /*1f40*/  IMAD.HI.U32 R12, R6, R57, RZ ;  /* 0x00000039060c7227 */ /* 0x000fc800078e00ff */
[----:B------:R-:W-:Y:S01]  /*1f50*/  @!P2 IMAD.IADD R49, R49, 0x1, -R2 ;  /* 0x000000013131a824 */ /* 0x000fe200078e0a02 */
[C---:B------:R-:W-:Y:S01]  /*1f60*/  ISETP.GT.U32.AND P2, PT, R2.reuse, R47, PT ;  /* 0x0000002f0200720c */ /* 0x040fe20003f44070 */
[----:B------:R-:W-:Y:S02]  /*1f70*/  IMAD.MOV R18, RZ, RZ, -R10 ;  /* 0x000000ffff127224 */ /* 0x000fe400078e0a0a */
[C---:B------:R-:W-:Y:S01]  /*1f80*/  IMAD R53, R2.reuse, R16, R53 ;  /* 0x0000001002357224 */ /* 0x040fe200078e0235 */
[C---:B------:R-:W-:Y:S01]  /*1f90*/  ISETP.GT.U32.AND P6, PT, R2.reuse, R49, PT ;  /* 0x000000310200720c */ /* 0x040fe20003fc4070 */
[----:B------:R-:W-:Y:S02]  /*1fa0*/  IMAD.MOV R12, RZ, RZ, -R12 ;  /* 0x000000ffff0c7224 */ /* 0x000fe400078e0a0c */
[C---:B------:R-:W-:Y:S02]  /*1fb0*/  IMAD R55, R2.reuse, R18, R55 ;  /* 0x0000001202377224 */ /* 0x040fe400078e0237 */
[----:B------:R-:W-:Y:S01]  /*1fc0*/  @!P0 IMAD.MOV R43, RZ, RZ, -R43 ;  /* 0x000000ffff2b8224 */ /* 0x000fe200078e0a2b */
[C---:B------:R-:W-:Y:S01]  /*1fd0*/  ISETP.GT.U32.AND P0, PT, R2.reuse, R51, PT ;  /* 0x000000330200720c */ /* 0x040fe20003f04070 */
[----:B------:R-:W-:Y:S01]  /*1fe0*/  IMAD R57, R2, R12, R57 ;  /* 0x0000000c02397224 */ /* 0x000fe200078e0239 */
[----:B------:R-:W-:Y:S01]  /*1ff0*/  LOP3.LUT R12, R8, 0x78, RZ, 0xfc, !PT ;  /* 0x00000078080c7812 */ /* 0x000fe200078efcff */
[----:B------:R-:W-:Y:S01]  /*2000*/  @!P1 IMAD.MOV R45, RZ, RZ, -R45 ;  /* 0x000000ffff2d9224 */ /* 0x000fe200078e0a2d */
[C---:B------:R-:W-:Y:S01]  /*2010*/  ISETP.GT.U32.AND P1, PT, R2.reuse, R53, PT ;  /* 0x000000350200720c */ /* 0x040fe20003f24070 */
[----:B------:R-:W-:Y:S01]  /*2020*/  @!P2 IMAD.IADD R47, R47, 0x1, -R2 ;  /* 0x000000012f2fa824 */ /* 0x000fe200078e0a02 */
[----:B------:R-:W-:Y:S01]  /*2030*/  ISETP.GT.U32.AND P2, PT, R2, R55, PT ;  /* 0x000000370200720c */ /* 0x000fe20003f44070 */
[----:B------:R-:W-:Y:S01]  /*2040*/  IMAD.HI.U32 R14, R6, R59, RZ ;  /* 0x0000003b060e7227 */ /* 0x000fe200078e00ff */
[----:B------:R-:W-:-:S03]  /*2050*/  IABS R69, R12 ;  /* 0x0000000c00457213 */ /* 0x000fc60000000000 */
[----:B------:R-:W-:Y:S01]  /*2060*/  @!P6 IMAD.IADD R49, R49, 0x1, -R2 ;  /* 0x000000013131e824 */ /* 0x000fe200078e0a02 */
[----:B------:R-:W-:Y:S01]  /*2070*/  ISETP.GT.U32.AND P6, PT, R2, R57, PT ;  /* 0x000000390200720c */ /* 0x000fe20003fc4070 */
[----:B------:R-:W-:Y:S02]  /*2080*/  IMAD.MOV R14, RZ, RZ, -R14 ;  /* 0x000000ffff0e7224 */ /* 0x000fe400078e0a0e */
[----:B------:R-:W-:-:S04]  /*2090*/  IMAD.HI.U32 R16, R6, R61, RZ ;  /* 0x0000003d06107227 */ /* 0x000fc800078e00ff */
[----:B------:R-:W-:Y:S01]  /*20a0*/  IMAD R59, R2, R14, R59 ;  /* 0x0000000e023b7224 */ /* 0x000fe200078e023b */
[----:B------:R-:W-:Y:S01]  /*20b0*/  LOP3.LUT R14, R8, 0x70, RZ, 0xfc, !PT ;  /* 0x00000070080e7812 */ /* 0x000fe200078efcff */
[----:B------:R-:W-:Y:S02]  /*20c0*/  @!P0 IMAD.IADD R51, R51, 0x1, -R2 ;  /* 0x0000000133338824 */ /* 0x000fe400078e0a02 */
[----:B------:R-:W-:Y:S01]  /*20d0*/  IMAD.MOV R16, RZ, RZ, -R16 ;  /* 0x000000ffff107224 */ /* 0x000fe200078e0a10 */
[----:B------:R-:W-:Y:S01]  /*20e0*/  IABS R65, R14 ;  /* 0x0000000e00417213 */ /* 0x000fe20000000000 */
[--C-:B------:R-:W-:Y:S01]  /*20f0*/  @!P1 IMAD.IADD R53, R53, 0x1, -R2.reuse ;  /* 0x0000000135359824 */ /* 0x100fe200078e0a02 */
[C---:B------:R-:W-:Y:S01]  /*2100*/  ISETP.GT.U32.AND P1, PT, R2.reuse, R51, PT ;  /* 0x000000330200720c */ /* 0x040fe20003f24070 */
[--C-:B------:R-:W-:Y:S01]  /*2110*/  @!P2 IMAD.IADD R55, R55, 0x1, -R2.reuse ;  /* 0x000000013737a824 */ /* 0x100fe200078e0a02 */
[C---:B------:R-:W-:Y:S01]  /*2120*/  ISETP.GT.U32.AND P0, PT, R2.reuse, R59, PT ;  /* 0x0000003b0200720c */ /* 0x040fe20003f04070 */
[----:B------:R-:W-:Y:S01]  /*2130*/  IMAD R61, R2, R16, R61 ;  /* 0x00000010023d7224 */ /* 0x000fe200078e023d */
[----:B------:R-:W-:Y:S01]  /*2140*/  LOP3.LUT R16, R8, 0x74, RZ, 0xfc, !PT ;  /* 0x0000007408107812 */ /* 0x000fe200078efcff */
[----:B------:R-:W-:Y:S01]  /*2150*/  @!P6 IMAD.IADD R57, R57, 0x1, -R2 ;  /* 0x000000013939e824 */ /* 0x000fe200078e0a02 */
[----:B------:R-:W-:Y:S01]  /*2160*/  ISETP.GT.U32.AND P6, PT, R2, R55, PT ;  /* 0x000000370200720c */ /* 0x000fe20003fc4070 */
[----:B------:R-:W-:Y:S01]  /*2170*/  IMAD.HI.U32 R10, R6, R63, RZ ;  /* 0x0000003f060a7227 */ /* 0x000fe200078e00ff */
[----:B------:R-:W-:-:S02]  /*2180*/  ISETP.GT.U32.AND P2, PT, R2, R53, PT ;  /* 0x000000350200720c */ /* 0x000fc40003f44070 */
[----:B------:R-:W-:Y:S01]  /*2190*/  IABS R67, R16 ;  /* 0x0000001000437213 */ /* 0x000fe20000000000 */
[----:B------:R-:W-:-:S04]  /*21a0*/  IMAD.HI.U32 R8, R6, R65, RZ ;  /* 0x0000004106087227 */ /* 0x000fc800078e00ff */
[----:B------:R-:W-:Y:S02]  /*21b0*/  IMAD.MOV R10, RZ, RZ, -R10 ;  /* 0x000000ffff0a7224 */ /* 0x000fe400078e0a0a */
[----:B------:R-:W-:Y:S02]  /*21c0*/  IMAD.MOV R8, RZ, RZ, -R8 ;  /* 0x000000ffff087224 */ /* 0x000fe400078e0a08 */
[C---:B------:R-:W-:Y:S02]  /*21d0*/  IMAD R63, R2.reuse, R10, R63 ;  /* 0x0000000a023f7224 */ /* 0x040fe400078e023f */
[C---:B------:R-:W-:Y:S02]  /*21e0*/  IMAD R65, R2.reuse, R8, R65 ;  /* 0x0000000802417224 */ /* 0x040fe400078e0241 */
[----:B------:R-:W-:Y:S01]  /*21f0*/  @!P1 IMAD.IADD R51, R51, 0x1, -R2 ;  /* 0x0000000133339824 */ /* 0x000fe200078e0a02 */
[----:B------:R-:W-:Y:S01]  /*2200*/  ISETP.GT.U32.AND P1, PT, R2, R61, PT ;  /* 0x0000003d0200720c */ /* 0x000fe20003f24070 */
[----:B------:R-:W-:-:S04]  /*2210*/  IMAD.HI.U32 R10, R6, R67, RZ ;  /* 0x00000043060a7227 */ /* 0x000fc800078e00ff */
[----:B------:R-:W-:-:S04]  /*2220*/  IMAD.HI.U32 R6, R6, R69, RZ ;  /* 0x0000004506067227 */ /* 0x000fc800078e00ff */
[--C-:B------:R-:W-:Y:S01]  /*2230*/  @!P0 IMAD.IADD R59, R59, 0x1, -R2.reuse ;  /* 0x000000013b3b8824 */ /* 0x100fe200078e0a02 */
[C---:B------:R-:W-:Y:S01]  /*2240*/  ISETP.GT.U32.AND P0, PT, R2.reuse, R57, PT ;  /* 0x000000390200720c */ /* 0x040fe20003f04070 */
[----:B------:R-:W-:Y:S01]  /*2250*/  @!P6 IMAD.IADD R55, R55, 0x1, -R2 ;  /* 0x000000013737e824 */ /* 0x000fe200078e0a02 */
[C---:B------:R-:W-:Y:S01]  /*2260*/  ISETP.GT.U32.AND P6, PT, R2.reuse, R65, PT ;  /* 0x000000410200720c */ /* 0x040fe20003fc4070 */
[----:B------:R-:W-:Y:S02]  /*2270*/  IMAD.MOV R6, RZ, RZ, -R6 ;  /* 0x000000ffff067224 */ /* 0x000fe400078e0a06 */
[----:B------:R-:W-:Y:S01]  /*2280*/  @!P2 IMAD.IADD R53, R53, 0x1, -R2 ;  /* 0x000000013535a824 */ /* 0x000fe200078e0a02 */
[C---:B------:R-:W-:Y:S01]  /*2290*/  ISETP.GT.U32.AND P2, PT, R2.reuse, R63, PT ;  /* 0x0000003f0200720c */ /* 0x040fe20003f44070 */
[----:B------:R-:W-:Y:S02]  /*22a0*/  IMAD.MOV R10, RZ, RZ, -R10 ;  /* 0x000000ffff0a7224 */ /* 0x000fe400078e0a0a */
[----:B------:R-:W-:-:S02]  /*22b0*/  IMAD R69, R2, R6, R69 ;  /* 0x0000000602457224 */ /* 0x000fc400078e0245 */
[----:B------:R-:W-:Y:S01]  /*22c0*/  @!P4 IMAD.MOV R47, RZ, RZ, -R47 ;  /* 0x000000ffff2fc224 */ /* 0x000fe200078e0a2f */
[C---:B------:R-:W-:Y:S01]  /*22d0*/  ISETP.GT.U32.AND P4, PT, R2.reuse, R59, PT ;  /* 0x0000003b0200720c */ /* 0x040fe20003f84070 */
[C---:B------:R-:W-:Y:S02]  /*22e0*/  IMAD R67, R2.reuse, R10, R67 ;  /* 0x0000000a02437224 */ /* 0x040fe400078e0243 */
[--C-:B------:R-:W-:Y:S01]  /*22f0*/  @!P1 IMAD.IADD R61, R61, 0x1, -R2.reuse ;  /* 0x000000013d3d9824 */ /* 0x100fe200078e0a02 */
[C---:B------:R-:W-:Y:S01]  /*2300*/  ISETP.GT.U32.AND P1, PT, R2.reuse, R69, PT ;  /* 0x000000450200720c */ /* 0x040fe20003f24070 */
[--C-:B------:R-:W-:Y:S01]  /*2310*/  @!P0 IMAD.IADD R57, R57, 0x1, -R2.reuse ;  /* 0x0000000139398824 */ /* 0x100fe200078e0a02 */
[----:B------:R-:W-:Y:S01]  /*2320*/  ISETP.GT.U32.AND P0, PT, R2, R67, PT ;  /* 0x000000430200720c */ /* 0x000fe20003f04070 */
[--C-:B------:R-:W-:Y:S01]  /*2330*/  @!P6 IMAD.IADD R65, R65, 0x1, -R2.reuse ;  /* 0x000000014141e824 */ /* 0x100fe200078e0a02 */
[----:B------:R-:W-:Y:S01]  /*2340*/  ISETP.GE.AND P6, PT, R24, RZ, PT ;  /* 0x000000ff1800720c */ /* 0x000fe20003fc6270 */
[--C-:B------:R-:W-:Y:S01]  /*2350*/  @!P2 IMAD.IADD R63, R63, 0x1, -R2.reuse ;  /* 0x000000013f3fa824 */ /* 0x100fe200078e0a02 */
[----:B------:R-:W-:Y:S01]  /*2360*/  ISETP.GE.AND P2, PT, R22, RZ, PT ;  /* 0x000000ff1600720c */ /* 0x000fe20003f46270 */
[----:B------:R-:W-:Y:S01]  /*2370*/  @!P5 IMAD.MOV R49, RZ, RZ, -R49 ;  /* 0x000000ffff31d224 */ /* 0x000fe200078e0a31 */
[----:B------:R-:W-:Y:S01]  /*2380*/  ISETP.GE.AND P5, PT, R28, RZ, PT ;  /* 0x000000ff1c00720c */ /* 0x000fe20003fa6270 */
[--C-:B------:R-:W-:Y:S01]  /*2390*/  @!P4 IMAD.IADD R59, R59, 0x1, -R2.reuse ;  /* 0x000000013b3bc824 */ /* 0x100fe200078e0a02 */
[----:B------:R-:W-:Y:S01]  /*23a0*/  ISETP.GE.AND P4, PT, R20, RZ, PT ;  /* 0x000000ff1400720c */ /* 0x000fe20003f86270 */
[----:B------:R-:W-:Y:S01]  /*23b0*/  @!P3 IMAD.MOV R51, RZ, RZ, -R51 ;  /* 0x000000ffff33b224 */ /* 0x000fe200078e0a33 */
[C---:B------:R-:W-:Y:S01]  /*23c0*/  ISETP.GT.U32.AND P3, PT, R2.reuse, R63, PT ;  /* 0x0000003f0200720c */ /* 0x040fe20003f64070 */
[--C-:B------:R-:W-:Y:S01]  /*23d0*/  @!P1 IMAD.IADD R69, R69, 0x1, -R2.reuse ;  /* 0x0000000145459824 */ /* 0x100fe200078e0a02 */
[----:B------:R-:W-:Y:S01]  /*23e0*/  ISETP.GT.U32.AND P1, PT, R2, R61, PT ;  /* 0x0000003d0200720c */ /* 0x000fe20003f24070 */
[----:B------:R-:W-:Y:S01]  /*23f0*/  @!P0 IMAD.IADD R67, R67, 0x1, -R2 ;  /* 0x0000000143438824 */ /* 0x000fe200078e0a02 */
[----:B------:R-:W-:Y:S01]  /*2400*/  ISETP.GE.AND P0, PT, R26, RZ, PT ;  /* 0x000000ff1a00720c */ /* 0x000fe20003f06270 */
[----:B------:R-:W-:Y:S01]  /*2410*/  @!P6 IMAD.MOV R57, RZ, RZ, -R57 ;  /* 0x000000ffff39e224 */ /* 0x000fe200078e0a39 */
[C---:B------:R-:W-:Y:S01]  /*2420*/  ISETP.GT.U32.AND P6, PT, R2.reuse, R69, PT ;  /* 0x000000450200720c */ /* 0x040fe20003fc4070 */
[----:B------:R-:W-:Y:S01]  /*2430*/  @!P2 IMAD.MOV R55, RZ, RZ, -R55 ;  /* 0x000000ffff37a224 */ /* 0x000fe200078e0a37 */
[----:B------:R-:W-:Y:S01]  /*2440*/  ISETP.GT.U32.AND P2, PT, R2, R67, PT ;  /* 0x000000430200720c */ /* 0x000fe20003f44070 */
[----:B------:R-:W-:-:S02]  /*2450*/  IMAD R168, R36, UR19, RZ ;  /* 0x0000001324a87c24 */ /* 0x000fc4000f8e02ff */
[----:B------:R-:W-:Y:S01]  /*2460*/  @!P4 IMAD.MOV R53, RZ, RZ, -R53 ;  /* 0x000000ffff35c224 */ /* 0x000fe200078e0a35 */
[----:B------:R-:W-:Y:S01]  /*2470*/  ISETP.GT.U32.AND P4, PT, R2, R65, PT ;  /* 0x000000410200720c */ /* 0x000fe20003f84070 */
[--C-:B------:R-:W-:Y:S01]  /*2480*/  @!P3 IMAD.IADD R63, R63, 0x1, -R2.reuse ;  /* 0x000000013f3fb824 */ /* 0x100fe200078e0a02 */
[----:B------:R-:W-:Y:S01]  /*2490*/  ISETP.GE.AND P3, PT, R14, RZ, PT ;  /* 0x000000ff0e00720c */ /* 0x000fe20003f66270 */
[--C-:B------:R-:W-:Y:S01]  /*24a0*/  @!P1 IMAD.IADD R61, R61, 0x1, -R2.reuse ;  /* 0x000000013d3d9824 */ /* 0x100fe200078e0a02 */
[----:B------:R-:W-:Y:S01]  /*24b0*/  ISETP.GE.AND P1, PT, R32, RZ, PT ;  /* 0x000000ff2000720c */ /* 0x000fe20003f26270 */
[----:B------:R-:W-:Y:S01]  /*24c0*/  @!P0 IMAD.MOV R59, RZ, RZ, -R59 ;  /* 0x000000ffff3b8224 */ /* 0x000fe200078e0a3b */
[----:B------:R-:W-:Y:S01]  /*24d0*/  ISETP.NE.AND P0, PT, R30, RZ, PT ;  /* 0x000000ff1e00720c */ /* 0x000fe20003f05270 */
[--C-:B------:R-:W-:Y:S01]  /*24e0*/  @!P6 IMAD.IADD R69, R69, 0x1, -R2.reuse ;  /* 0x000000014545e824 */ /* 0x100fe200078e0a02 */
[----:B------:R-:W-:Y:S01]  /*24f0*/  ISETP.GE.AND P6, PT, R38, RZ, PT ;  /* 0x000000ff2600720c */ /* 0x000fe20003fc6270 */
[--C-:B------:R-:W-:Y:S01]  /*2500*/  @!P2 IMAD.IADD R67, R67, 0x1, -R2.reuse ;  /* 0x000000014343a824 */ /* 0x100fe200078e0a02 */
[----:B------:R-:W-:Y:S01]  /*2510*/  ISETP.GE.AND P2, PT, R12, RZ, PT ;  /* 0x000000ff0c00720c */ /* 0x000fe20003f46270 */
[----:B------:R-:W-:Y:S01]  /*2520*/  @!P5 IMAD.MOV R61, RZ, RZ, -R61 ;  /* 0x000000ffff3dd224 */ /* 0x000fe200078e0a3d */
[----:B------:R-:W-:Y:S01]  /*2530*/  ISETP.NE.AND P5, PT, R31, RZ, PT ;  /* 0x000000ff1f00720c */ /* 0x000fe20003fa5270 */
[----:B------:R-:W-:Y:S01]  /*2540*/  @!P4 IMAD.IADD R65, R65, 0x1, -R2 ;  /* 0x000000014141c824 */ /* 0x000fe200078e0a02 */
[----:B------:R-:W-:Y:S01]  /*2550*/  LOP3.LUT R2, RZ, R31, RZ, 0x33, !PT ;  /* 0x0000001fff027212 */ /* 0x000fe200078e33ff */
[----:B------:R-:W-:Y:S01]  /*2560*/  IMAD.U32 R31, RZ, RZ, UR56 ;  /* 0x00000038ff1f7e24 */ /* 0x000fe2000f8e00ff */
[----:B------:R-:W-:Y:S01]  /*2570*/  ISETP.GE.AND P4, PT, R16, RZ, PT ;  /* 0x000000ff1000720c */ /* 0x000fe20003f86270 */
[----:B------:R-:W-:Y:S01]  /*2580*/  @!P1 IMAD.MOV R63, RZ, RZ, -R63 ;  /* 0x000000ffff3f9224 */ /* 0x000fe200078e0a3f */
[C---:B------:R-:W-:Y:S01]  /*2590*/  SEL R177, R2.reuse, R3, !P5 ;  /* 0x0000000302b17207 */ /* 0x040fe20006800000 */
[----:B----4-:R-:W-:Y:S01]  /*25a0*/  VIADD R3, R171, 0xfffffffe ;  /* 0xfffffffeab037836 */ /* 0x010fe20000000000 */
[C---:B------:R-:W-:Y:S01]  /*25b0*/  SEL R179, R2.reuse, R5, !P5 ;  /* 0x0000000502b37207 */ /* 0x040fe20006800000 */
[----:B------:R-:W-:Y:S01]  /*25c0*/  @!P6 IMAD.MOV R4, RZ, RZ, -R4 ;  /* 0x000000ffff04e224 */ /* 0x000fe200078e0a04 */
[----:B------:R-:W-:Y:S01]  /*25d0*/  @!P0 LOP3.LUT R4, RZ, R30, RZ, 0x33, !PT ;  /* 0x0000001eff048212 */ /* 0x000fe200078e33ff */
[----:B------:R-:W-:Y:S01]  /*25e0*/  @!P2 IMAD.MOV R69, RZ, RZ, -R69 ;  /* 0x000000ffff45a224 */ /* 0x000fe200078e0a45 */
[----:B------:R-:W-:Y:S01]  /*25f0*/  ISETP.GE.U32.AND P2, PT, R3, 0x7fffffdf, PT ;  /* 0x7fffffdf0300780c */ /* 0x000fe20003f46070 */
[----:B------:R-:W-:Y:S01]  /*2600*/  VIADD R3, R171, 0xfffffffc ;  /* 0xfffffffcab037836 */ /* 0x000fe20000000000 */
[----:B------:R-:W-:Y:S01]  /*2610*/  SEL R181, R2, R7, !P5 ;  /* 0x0000000702b57207 */ /* 0x000fe20006800000 */
[----:B------:R-:W-:Y:S01]  /*2620*/  IMAD R170, R4, UR11, RZ ;  /* 0x0000000b04aa7c24 */ /* 0x000fe2000f8e02ff */
[C---:B------:R-:W-:Y:S01]  /*2630*/  SEL R183, R2.reuse, R9, !P5 ;  /* 0x0000000902b77207 */ /* 0x040fe20006800000 */
[----:B------:R-:W-:Y:S01]  /*2640*/  @!P4 IMAD.MOV R67, RZ, RZ, -R67 ;  /* 0x000000ffff43c224 */ /* 0x000fe200078e0a43 */
[----:B------:R-:W-:Y:S01]  /*2650*/  ISETP.GE.U32.AND P4, PT, R3, 0x7fffffdd, PT ;  /* 0x7fffffdd0300780c */ /* 0x000fe20003f86070 */
[----:B------:R-:W-:Y:S01]  /*2660*/  @!P3 IMAD.MOV R65, RZ, RZ, -R65 ;  /* 0x000000ffff41b224 */ /* 0x000fe200078e0a41 */
[----:B------:R-:W-:Y:S01]  /*2670*/  SEL R185, R2, R11, !P5 ;  /* 0x0000000b02b97207 */ /* 0x000fe20006800000 */
[----:B------:R-:W-:Y:S01]  /*2680*/  IMAD.SHL.U32 R3, R170, 0x4, RZ ;  /* 0x00000004aa037824 */ /* 0x000fe200078e00ff */
[C---:B------:R-:W-:Y:S01]  /*2690*/  SEL R187, R2.reuse, R13, !P5 ;  /* 0x0000000d02bb7207 */ /* 0x040fe20006800000 */
[----:B------:R-:W-:Y:S01]  /*26a0*/  IMAD.U32 R5, RZ, RZ, UR18 ;  /* 0x00000012ff057e24 */ /* 0x000fe2000f8e00ff */
        /* <DEDUP_REMOVED lines=35> */
[----:B------:R-:W-:Y:S01]  /*28e0*/  IMAD R17, R17, 0x6c, RZ ;  /* 0x0000006c11117824 */ /* 0x000fe200078e02ff */
[C---:B------:R-:W-:Y:S01]  /*28f0*/  SEL R217, R2.reuse, R57, !P5 ;  /* 0x0000003902d97207 */ /* 0x040fe20006800000 */
[----:B------:R-:W-:Y:S01]  /*2900*/  IMAD.U32 R9, RZ, RZ, UR18 ;  /* 0x00000012ff097e24 */ /* 0x000fe2000f8e00ff */
[C---:B------:R-:W-:Y:S01]  /*2910*/  SEL R233, R2.reuse, R59, !P5 ;  /* 0x0000003b02e97207 */ /* 0x040fe20006800000 */
[----:B------:R-:W-:Y:S01]  /*2920*/  IMAD.U32 R7, RZ, RZ, UR18 ;  /* 0x00000012ff077e24 */ /* 0x000fe2000f8e00ff */
[C---:B------:R-:W-:Y:S01]  /*2930*/  SEL R219, R2.reuse, R61, !P5 ;  /* 0x0000003d02db7207 */ /* 0x040fe20006800000 */
[----:B------:R-:W-:Y:S01]  /*2940*/  IMAD R9, R9, 0x74, RZ ;  /* 0x0000007409097824 */ /* 0x000fe200078e02ff */
[C---:B------:R-:W-:Y:S01]  /*2950*/  SEL R235, R2.reuse, R63, !P5 ;  /* 0x0000003f02eb7207 */ /* 0x040fe20006800000 */
[----:B------:R-:W-:Y:S01]  /*2960*/  IMAD R7, R7, 0x78, RZ ;  /* 0x0000007807077824 */ /* 0x000fe200078e02ff */
[C---:B------:R-:W-:Y:S01]  /*2970*/  SEL R221, R2.reuse, R65, !P5 ;  /* 0x0000004102dd7207 */ /* 0x040fe20006800000 */
[----:B------:R-:W-:Y:S01]  /*2980*/  IMAD.U32 R22, RZ, RZ, UR18 ;  /* 0x00000012ff167e24 */ /* 0x000fe2000f8e00ff */
[----:B------:R-:W-:-:S02]  /*2990*/  SEL R237, R2, R67, !P5 ;  /* 0x0000004302ed7207 */ /* 0x000fc40006800000 */
[C---:B------:R-:W-:Y:S02]  /*29a0*/  SEL R223, R2.reuse, R69, !P5 ;  /* 0x0000004502df7207 */ /* 0x040fe40006800000 */
[----:B------:R-:W-:Y:S01]  /*29b0*/  SEL R239, R2, R239, !P5 ;  /* 0x000000ef02ef7207 */ /* 0x000fe20006800000 */
[----:B------:R-:W-:Y:S01]  /*29c0*/  VIADD R2, R171, 0xffffffff ;  /* 0xffffffffab027836 */ /* 0x000fe20000000000 */
[----:B------:R-:W-:Y:S02]  /*29d0*/  IADD3 R20, P5, PT, R3, UR4, RZ ;  /* 0x0000000403147c10 */ /* 0x000fe4000ffbe0ff */
[----:B------:R-:W-:Y:S02]  /*29e0*/  ISETP.NE.U32.AND P0, PT, R39, RZ, PT ;  /* 0x000000ff2700720c */ /* 0x000fe40003f05070 */
[----:B------:R-:W-:Y:S01]  /*29f0*/  LEA.HI.X.SX32 R21, R170, UR5, 0x2, P5 ;  /* 0x00000005aa157c11 */ /* 0x000fe2000a8f16ff */
[----:B------:R-:W-:Y:S01]  /*2a00*/  UMOV UR5, 0x1 ;  /* 0x0000000100057882 */ /* 0x000fe20000000000 */
[----:B------:R-:W-:-:S02]  /*2a10*/  IADD3 R18, P5, PT, R20, UR59, RZ ;  /* 0x0000003b14127c10 */ /* 0x000fc4000ffbe0ff */
[-C--:B------:R-:W-:Y:S02]  /*2a20*/  LEA R14, P6, R15, R20.reuse, 0x3 ;  /* 0x000000140f0e7211 */ /* 0x080fe400078c18ff */
[-C--:B------:R-:W-:Y:S01]  /*2a30*/  LEA.HI.X.SX32 R19, R5, R21.reuse, 0x2, P5 ;  /* 0x0000001505137211 */ /* 0x080fe200028f16ff */
[----:B------:R-:W-:Y:S01]  /*2a40*/  IMAD.U32 R5, RZ, RZ, UR46 ;  /* 0x0000002eff057e24 */ /* 0x000fe2000f8e00ff */
[----:B------:R-:W-:Y:S02]  /*2a50*/  IADD3 R12, P5, PT, R20, UR51, RZ ;  /* 0x00000033140c7c10 */ /* 0x000fe4000ffbe0ff */
[-C--:B------:R-:W-:Y:S02]  /*2a60*/  LEA.HI.X.SX32 R15, R11, R21.reuse, 0x2, P6 ;  /* 0x000000150b0f7211 */ /* 0x080fe400030f16ff */
[----:B------:R-:W-:Y:S01]  /*2a70*/  LEA R10, P6, R23, R20, 0x4 ;  /* 0x00000014170a7211 */ /* 0x000fe200078c20ff */
[----:B------:R-:W-:Y:S01]  /*2a80*/  IMAD.U32 R23, RZ, RZ, UR45 ;  /* 0x0000002dff177e24 */ /* 0x000fe2000f8e00ff */
[----:B------:R-:W-:-:S02]  /*2a90*/  LEA.HI.X.SX32 R13, R13, R21, 0x2, P5 ;  /* 0x000000150d0d7211 */ /* 0x000fc400028f16ff */
[C---:B------:R-:W-:Y:S02]  /*2aa0*/  IADD3 R78, P5, PT, R20.reuse, UR43, RZ ;  /* 0x0000002b144e7c10 */ /* 0x040fe4000ffbe0ff */
[-C--:B------:R-:W-:Y:S01]  /*2ab0*/  LEA.HI.X.SX32 R11, R25, R21.reuse, 0x2, P6 ;  /* 0x00000015190b7211 */ /* 0x080fe200030f16ff */
[----:B------:R-:W-:Y:S01]  /*2ac0*/  IMAD.U32 R25, RZ, RZ, UR44 ;  /* 0x0000002cff197e24 */ /* 0x000fe2000f8e00ff */
[C---:B------:R-:W-:Y:S02]  /*2ad0*/  IADD3 R126, P6, PT, R20.reuse, UR39, RZ ;  /* 0x00000027147e7c10 */ /* 0x040fe4000ffde0ff */
[-C--:B------:R-:W-:Y:S01]  /*2ae0*/  LEA.HI.X.SX32 R79, R27, R21.reuse, 0x2, P5 ;  /* 0x000000151b4f7211 */ /* 0x080fe200028f16ff */
[----:B------:R-:W-:Y:S01]  /*2af0*/  IMAD.U32 R27, RZ, RZ, UR43 ;  /* 0x0000002bff1b7e24 */ /* 0x000fe2000f8e00ff */
[----:B------:R-:W-:Y:S02]  /*2b00*/  IADD3 R124, P5, PT, R20, UR35, RZ ;  /* 0x00000023147c7c10 */ /* 0x000fe4000ffbe0ff */
[----:B------:R-:W-:Y:S01]  /*2b10*/  LEA.HI.X.SX32 R127, R29, R21, 0x2, P6 ;  /* 0x000000151d7f7211 */ /* 0x000fe200030f16ff */
[----:B------:R-:W-:Y:S01]  /*2b20*/  IMAD.U32 R29, RZ, RZ, UR42 ;  /* 0x0000002aff1d7e24 */ /* 0x000fe2000f8e00ff */
[----:B------:R-:W-:-:S02]  /*2b30*/  LEA R82, P6, R83, R20, 0x5 ;  /* 0x0000001453527211 */ /* 0x000fc400078c28ff */
[-C--:B------:R-:W-:Y:S01]  /*2b40*/  LEA.HI.X.SX32 R125, R31, R21.reuse, 0x2, P5 ;  /* 0x000000151f7d7211 */ /* 0x080fe200028f16ff */
[----:B------:R-:W-:Y:S01]  /*2b50*/  IMAD.U32 R31, RZ, RZ, UR41 ;  /* 0x00000029ff1f7e24 */ /* 0x000fe2000f8e00ff */
[-C--:B------:R-:W-:Y:S02]  /*2b60*/  IADD3 R118, P5, PT, R119, R20.reuse, RZ ;  /* 0x0000001477767210 */ /* 0x080fe40007fbe0ff */
[-C--:B------:R-:W-:Y:S01]  /*2b70*/  LEA.HI.X.SX32 R83, R33, R21.reuse, 0x2, P6 ;  /* 0x0000001521537211 */ /* 0x080fe200030f16ff */
[----:B------:R-:W-:Y:S01]  /*2b80*/  IMAD.U32 R33, RZ, RZ, UR40 ;  /* 0x00000028ff217e24 */ /* 0x000fe2000f8e00ff */
[-C--:B------:R-:W-:Y:S02]  /*2b90*/  IADD3 R122, P6, PT, R123, R20.reuse, RZ ;  /* 0x000000147b7a7210 */ /* 0x080fe40007fde0ff */
[----:B------:R-:W-:Y:S01]  /*2ba0*/  LEA.HI.X.SX32 R119, R35, R21, 0x2, P5 ;  /* 0x0000001523777211 */ /* 0x000fe200028f16ff */
[----:B------:R-:W-:Y:S01]  /*2bb0*/  IMAD.U32 R35, RZ, RZ, UR39 ;  /* 0x00000027ff237e24 */ /* 0x000fe2000f8e00ff */
[----:B------:R-:W-:-:S02]  /*2bc0*/  IADD3 R88, P5, PT, R89, R20, RZ ;  /* 0x0000001459587210 */ /* 0x000fc40007fbe0ff */
[-C--:B------:R-:W-:Y:S02]  /*2bd0*/  LEA.HI.X.SX32 R123, R41, R21.reuse, 0x2, P6 ;  /* 0x00000015297b7211 */ /* 0x080fe400030f16ff */
[-C--:B------:R-:W-:Y:S02]  /*2be0*/  IADD3 R108, P6, PT, R109, R20.reuse, RZ ;  /* 0x000000146d6c7210 */ /* 0x080fe40007fde0ff */
[-C--:B------:R-:W-:Y:S02]  /*2bf0*/  LEA.HI.X.SX32 R89, R43, R21.reuse, 0x2, P5 ;  /* 0x000000152b597211 */ /* 0x080fe400028f16ff */
[-C--:B------:R-:W-:Y:S02]  /*2c00*/  IADD3 R94, P5, PT, R95, R20.reuse, RZ ;  /* 0x000000145f5e7210 */ /* 0x080fe40007fbe0ff */
[----:B------:R-:W-:Y:S02]  /*2c10*/  LEA.HI.X.SX32 R109, R45, R21, 0x2, P6 ;  /* 0x000000152d6d7211 */ /* 0x000fe400030f16ff */
[----:B------:R-:W-:-:S02]  /*2c20*/  IADD3 R96, P6, PT, R97, R20, RZ ;  /* 0x0000001461607210 */ /* 0x000fc40007fde0ff */
[-C--:B------:R-:W-:Y:S02]  /*2c30*/  LEA.HI.X.SX32 R95, R47, R21.reuse, 0x2, P5 ;  /* 0x000000152f5f7211 */ /* 0x080fe400028f16ff */
[-C--:B------:R-:W-:Y:S02]  /*2c40*/  IADD3 R100, P5, PT, R101, R20.reuse, RZ ;  /* 0x0000001465647210 */ /* 0x080fe40007fbe0ff */
[-C--:B------:R-:W-:Y:S02]  /*2c50*/  LEA.HI.X.SX32 R97, R49, R21.reuse, 0x2, P6 ;  /* 0x0000001531617211 */ /* 0x080fe400030f16ff */
[-C--:B------:R-:W-:Y:S02]  /*2c60*/  LEA R98, P6, R99, R20.reuse, 0x6 ;  /* 0x0000001463627211 */ /* 0x080fe400078c30ff */
[----:B------:R-:W-:Y:S02]  /*2c70*/  LEA.HI.X.SX32 R101, R51, R21, 0x2, P5 ;  /* 0x0000001533657211 */ /* 0x000fe400028f16ff */
[----:B------:R-:W-:-:S02]  /*2c80*/  IADD3 R106, P5, PT, R107, R20, RZ ;  /* 0x000000146b6a7210 */ /* 0x000fc40007fbe0ff */
[-C--:B------:R-:W-:Y:S02]  /*2c90*/  LEA.HI.X.SX32 R99, R53, R21.reuse, 0x2, P6 ;  /* 0x0000001535637211 */ /* 0x080fe400030f16ff */
[-C--:B------:R-:W-:Y:S02]  /*2ca0*/  IADD3 R110, P6, PT, R111, R20.reuse, RZ ;  /* 0x000000146f6e7210 */ /* 0x080fe40007fde0ff */
[-C--:B------:R-:W-:Y:S01]  /*2cb0*/  LEA.HI.X.SX32 R107, R5, R21.reuse, 0x2, P5 ;  /* 0x00000015056b7211 */ /* 0x080fe200028f16ff */
[----:B------:R-:W-:Y:S01]  /*2cc0*/  IMAD.U32 R5, RZ, RZ, UR38 ;  /* 0x00000026ff057e24 */ /* 0x000fe2000f8e00ff */
[-C--:B------:R-:W-:Y:S02]  /*2cd0*/  IADD3 R84, P5, PT, R85, R20.reuse, RZ ;  /* 0x0000001455547210 */ /* 0x080fe40007fbe0ff */
[----:B------:R-:W-:Y:S01]  /*2ce0*/  LEA.HI.X.SX32 R111, R23, R21, 0x2, P6 ;  /* 0x00000015176f7211 */ /* 0x000fe200030f16ff */
[----:B------:R-:W-:Y:S01]  /*2cf0*/  IMAD.U32 R23, RZ, RZ, UR37 ;  /* 0x00000025ff177e24 */ /* 0x000fe2000f8e00ff */
[----:B------:R-:W-:-:S02]  /*2d00*/  IADD3 R86, P6, PT, R87, R20, RZ ;  /* 0x0000001457567210 */ /* 0x000fc40007fde0ff */
[-C--:B------:R-:W-:Y:S01]  /*2d10*/  LEA.HI.X.SX32 R85, R25, R21.reuse, 0x2, P5 ;  /* 0x0000001519557211 */ /* 0x080fe200028f16ff */
[----:B------:R-:W-:Y:S01]  /*2d20*/  IMAD.U32 R25, RZ, RZ, UR36 ;  /* 0x00000024ff197e24 */ /* 0x000fe2000f8e00ff */
[-C--:B------:R-:W-:Y:S02]  /*2d30*/  IADD3 R92, P5, PT, R93, R20.reuse, RZ ;  /* 0x000000145d5c7210 */ /* 0x080fe40007fbe0ff */
[-C--:B------:R-:W-:Y:S01]  /*2d40*/  LEA.HI.X.SX32 R87, R27, R21.reuse, 0x2, P6 ;  /* 0x000000151b577211 */ /* 0x080fe200030f16ff */
[----:B------:R-:W-:Y:S01]  /*2d50*/  IMAD.U32 R27, RZ, RZ, UR35 ;  /* 0x00000023ff1b7e24 */ /* 0x000fe2000f8e00ff */
[-C--:B------:R-:W-:Y:S02]  /*2d60*/  IADD3 R90, P6, PT, R91, R20.reuse, RZ ;  /* 0x000000145b5a7210 */ /* 0x080fe40007fde0ff */
[----:B------:R-:W-:Y:S02]  /*2d70*/  LEA.HI.X.SX32 R93, R29, R21, 0x2, P5 ;  /* 0x000000151d5d7211 */ /* 0x000fe400028f16ff */
[----:B------:R-:W-:-:S02]  /*2d80*/  IADD3 R104, P5, PT, R105, R20, RZ ;  /* 0x0000001469687210 */ /* 0x000fc40007fbe0ff */
[-C--:B------:R-:W-:Y:S02]  /*2d90*/  LEA.HI.X.SX32 R91, R31, R21.reuse, 0x2, P6 ;  /* 0x000000151f5b7211 */ /* 0x080fe400030f16ff */
[-C--:B------:R-:W-:Y:S02]  /*2da0*/  IADD3 R102, P6, PT, R103, R20.reuse, RZ ;  /* 0x0000001467667210 */ /* 0x080fe40007fde0ff */
[-C--:B------:R-:W-:Y:S02]  /*2db0*/  LEA.HI.X.SX32 R105, R33, R21.reuse, 0x2, P5 ;  /* 0x0000001521697211 */ /* 0x080fe400028f16ff */
[-C--:B------:R-:W-:Y:S02]  /*2dc0*/  IADD3 R112, P5, PT, R113, R20.reuse, RZ ;  /* 0x0000001471707210 */ /* 0x080fe40007fbe0ff */
[----:B------:R-:W-:Y:S02]  /*2dd0*/  LEA.HI.X.SX32 R103, R35, R21, 0x2, P6 ;  /* 0x0000001523677211 */ /* 0x000fe400030f16ff */
[----:B------:R-:W-:-:S02]  /*2de0*/  IADD3 R114, P6, PT, R115, R20, RZ ;  /* 0x0000001473727210 */ /* 0x000fc40007fde0ff */
[-C--:B------:R-:W-:Y:S01]  /*2df0*/  LEA.HI.X.SX32 R113, R5, R21.reuse, 0x2, P5 ;  /* 0x0000001505717211 */ /* 0x080fe200028f16ff */
[----:B------:R-:W-:Y:S01]  /*2e00*/  IMAD.U32 R5, RZ, RZ, UR34 ;  /* 0x00000022ff057e24 */ /* 0x000fe2000f8e00ff */
[-C--:B------:R-:W-:Y:S02]  /*2e10*/  IADD3 R16, P5, PT, R17, R20.reuse, RZ ;  /* 0x0000001411107210 */ /* 0x080fe40007fbe0ff */
[-C--:B------:R-:W-:Y:S01]  /*2e20*/  LEA.HI.X.SX32 R115, R23, R21.reuse, 0x2, P6 ;  /* 0x0000001517737211 */ /* 0x080fe200030f16ff */
[----:B------:R-:W-:Y:S01]  /*2e30*/  IMAD.U32 R23, RZ, RZ, UR33 ;  /* 0x00000021ff177e24 */ /* 0x000fe2000f8e00ff */
[-C--:B------:R-:W-:Y:S02]  /*2e40*/  IADD3 R116, P6, PT, R117, R20.reuse, RZ ;  /* 0x0000001475747210 */ /* 0x080fe40007fde0ff */
[----:B------:R-:W-:Y:S01]  /*2e50*/  ISETP.GE.U32.AND P1, PT, R2, 0x7fffffe0, PT ;  /* 0x7fffffe00200780c */ /* 0x000fe20003f26070 */
[----:B------:R-:W-:Y:S01]  /*2e60*/  VIADD R2, R171, 0xfffffffd ;  /* 0xfffffffdab027836 */ /* 0x000fe20000000000 */
[----:B------:R-:W-:Y:S01]  /*2e70*/  LEA.HI.X.SX32 R17, R25, R21, 0x2, P5 ;  /* 0x0000001519117211 */ /* 0x000fe200028f16ff */
[----:B------:R-:W-:Y:S01]  /*2e80*/  IMAD.U32 R25, RZ, RZ, UR32 ;  /* 0x00000020ff197e24 */ /* 0x000fe2000f8e00ff */
[----:B------:R-:W-:-:S02]  /*2e90*/  IADD3 R8, P5, PT, R9, R20, RZ ;  /* 0x0000001409087210 */ /* 0x000fc40007fbe0ff */
[-C--:B------:R-:W-:Y:S02]  /*2ea0*/  LEA.HI.X.SX32 R117, R27, R21.reuse, 0x2, P6 ;  /* 0x000000151b757211 */ /* 0x080fe400030f16ff */
[----:B------:R-:W-:Y:S02]  /*2eb0*/  LEA R120, P6, R168, UR6, 0x2 ;  /* 0x00000006a8787c11 */ /* 0x000fe4000f8c10ff */
[----:B------:R-:W-:Y:S02]  /*2ec0*/  ISETP.GE.U32.AND P3, PT, R2, 0x7fffffde, PT ;  /* 0x7fffffde0200780c */ /* 0x000fe40003f66070 */
[----:B------:R-:W-:Y:S01]  /*2ed0*/  LEA.HI.X.SX32 R9, R5, R21, 0x2, P5 ;  /* 0x0000001505097211 */ /* 0x000fe200028f16ff */
[----:B------:R-:W-:Y:S01]  /*2ee0*/  IMAD R5, R22, 0x7c, RZ ;  /* 0x0000007c16057824 */ /* 0x000fe200078e02ff */
[----:B------:R-:W-:Y:S02]  /*2ef0*/  IADD3 R6, P5, PT, R7, R20, RZ ;  /* 0x0000001407067210 */ /* 0x000fe40007fbe0ff */
[----:B------:R-:W-:Y:S01]  /*2f00*/  LEA.HI.X.SX32 R2, R168, UR7, 0x2, P6 ;  /* 0x00000007a8027c11 */ /* 0x000fe2000b0f16ff */
[----:B------:R-:W-:Y:S10]  /*2f10*/  BRA.U UP0, `(.L_x_5) ;  /* 0x0000000100187547 */ /* 0x000ff4000b800000 */
[----:B------:R-:W-:Y:S01]  /*2f20*/  ELECT P6, URZ, PT ;  /* 0x0000000000ff782f */ /* 0x000fe200038c0000 */
[----:B------:R-:W-:Y:S01]  /*2f30*/  IMAD.MOV.U32 R4, RZ, RZ, 0x1 ;  /* 0x00000001ff047424 */ /* 0x000fe200078e00ff */
[----:B------:R-:W-:Y:S01]  /*2f40*/  UMOV UR4, 0x40 ;  /* 0x0000004000047882 */ /* 0x000fe20000000000 */
[----:B------:R-:W-:Y:S01]  /*2f50*/  UVIRTCOUNT.DEALLOC.SMPOOL 0x80 ;  /* 0x000000800000784c */ /* 0x000fe20000000000 */
[----:B------:R-:W-:-:S09]  /*2f60*/  ULEA UR4, UR9, UR4, 0x18 ;  /* 0x0000000409047291 */ /* 0x000fd2000f8ec0ff */
[----:B------:R1:W-:Y:S03]  /*2f70*/  @P6 STS.U8 [UR4], R4 ;  /* 0x00000004ff006988 */ /* 0x0003e60008000004 */
.L_x_5:
[----:B------:R-:W-:Y:S01]  /*2f80*/  UIADD3 UR11, UPT, UPT, UR15, UR8, URZ ;  /* 0x000000080f0b7290 */ /* 0x000fe2000fffe0ff */
[----:B------:R-:W-:Y:S01]  /*2f90*/  LEA.HI.X.SX32 R7, R23, R21, 0x2, P5 ;  /* 0x0000001517077211 */ /* 0x000fe200028f16ff */
[----:B------:R-:W-:Y:S01]  /*2fa0*/  VOTEU.ALL UP1, P0 ;  /* 0x0000000000ff7886 */ /* 0x000fe20000020000 */
[----:B-1----:R-:W-:Y:S01]  /*2fb0*/  IADD3 R4, P5, PT, R5, R20, RZ ;  /* 0x0000001405047210 */ /* 0x002fe20007fbe0ff */
[----:B------:R-:W-:Y:S01]  /*2fc0*/  VIADD R22, R171, 0xfffffffb ;  /* 0xfffffffbab167836 */ /* 0x000fe20000000000 */
[----:B------:R-:W-:Y:S01]  /*2fd0*/  VOTEU.ALL UP2, P0 ;  /* 0x0000000000ff7886 */ /* 0x000fe20000040000 */
[----:B------:R-:W-:Y:S01]  /*2fe0*/  LEA R173, R39, UR10, 0x7 ;  /* 0x0000000a27ad7c11 */ /* 0x000fe2000f8e38ff */
[----:B------:R-:W-:Y:S01]  /*2ff0*/  IMAD.U32 R71, RZ, RZ, UR12 ;  /* 0x0000000cff477e24 */ /* 0x000fe2000f8e00ff */
[----:B------:R-:W-:-:S04]  /*3000*/  @!UP1 UIADD3 UR6, UPT, UPT, -UR5, 0x100000, URZ ;  /* 0x0010000005069890 */ /* 0x000fc8000fffe1ff */
[----:B------:R-:W-:Y:S02]  /*3010*/  @!UP1 USHF.L.U32 UR7, UR6, 0xb, URZ ;  /* 0x0000000b06079899 */ /* 0x000fe400080006ff */
[----:B------:R-:W-:Y:S01]  /*3020*/  @!UP1 USHF.L.U32 UR6, UR6, 0x1, URZ ;  /* 0x0000000106069899 */ /* 0x000fe200080006ff */
[----:B------:R-:W-:Y:S01]  /*3030*/  STTM.x128 tmem[UR11], RZ ;  /* 0x000000ff000079ed */ /* 0x000fe200083c000b */
[----:B------:R-:W1:Y:S01]  /*3040*/  FENCE.VIEW.ASYNC.T ;  /* 0x00000000000073c6 */ /* 0x000e620000000200 */
[----:B------:R-:W-:-:S04]  /*3050*/  @!UP1 UIADD3 UR4, UPT, UPT, -UR5, 0x100000, URZ ;  /* 0x0010000005049890 */ /* 0x000fc8000fffe1ff */
[----:B------:R-:W-:Y:S02]  /*3060*/  @!UP1 USHF.L.U32 UR5, UR4, 0xb, URZ ;  /* 0x0000000b04059899 */ /* 0x000fe400080006ff */
[----:B------:R-:W-:Y:S01]  /*3070*/  @!UP1 USHF.L.U32 UR4, UR4, 0x1, URZ ;  /* 0x0000000104049899 */ /* 0x000fe200080006ff */
[----:B-1----:R-:W-:Y:S01]  /*3080*/  BAR.SYNC.DEFER_BLOCKING 0x0 ;  /* 0x0000000000007b1d */ /* 0x002fe20000010000 */
[----:B------:R-:W-:Y:S01]  /*3090*/  LEA.HI.X.SX32 R5, R25, R21, 0x2, P5 ;  /* 0x0000001519057211 */ /* 0x000fe200028f16ff */
[----:B------:R-:W-:Y:S01]  /*30a0*/  IMAD.U32 R75, RZ, RZ, UR12 ;  /* 0x0000000cff4b7e24 */ /* 0x000fe2000f8e00ff */
[----:B------:R-:W-:Y:S01]  /*30b0*/  ISETP.GE.U32.AND P5, PT, R22, 0x7fffffdc, PT ;  /* 0x7fffffdc1600780c */ /* 0x000fe20003fa6070 */
[----:B------:R-:W-:Y:S01]  /*30c0*/  VIADD R22, R171, 0xfffffffa ;  /* 0xfffffffaab167836 */ /* 0x000fe20000000000 */
[----:B------:R-:W-:Y:S01]  /*30d0*/  USHF.L.U32 UR13, UR19, 0x5, URZ ;  /* 0x00000005130d7899 */ /* 0x000fe200080006ff */
[----:B------:R-:W-:Y:S01]  /*30e0*/  IMAD.U32 R67, RZ, RZ, UR12 ;  /* 0x0000000cff437e24 */ /* 0x000fe2000f8e00ff */
[----:B------:R-:W-:Y:S01]  /*30f0*/  VOTEU.ALL UP1, P0 ;  /* 0x0000000000ff7886 */ /* 0x000fe20000020000 */
[----:B------:R-:W-:Y:S01]  /*3100*/  IMAD.WIDE R70, R71, 0x4, R18 ;  /* 0x0000000447467825 */ /* 0x000fe200078e0212 */
[----:B------:R-:W-:Y:S01]  /*3110*/  USHF.R.S32.HI UR66, URZ, 0x1f, UR12 ;  /* 0x0000001fff427899 */ /* 0x000fe2000801140c */
[----:B------:R-:W-:Y:S01]  /*3120*/  P2R R174, PR, RZ, 0x1 ;  /* 0x00000001ffae7803 */ /* 0x000fe20000000000 */
[----:B------:R-:W-:Y:S01]  /*3130*/  USHF.L.U32 UR19, UR12, 0x2, URZ ;  /* 0x000000020c137899 */ /* 0x000fe200080006ff */
[----:B------:R-:W-:Y:S01]  /*3140*/  IMAD.WIDE R74, R75, 0x4, R14 ;  /* 0x000000044b4a7825 */ /* 0x000fe200078e020e */
[----:B------:R-:W-:-:S02]  /*3150*/  USHF.L.U64.HI UR62, UR12, 0x2, UR66 ;  /* 0x000000020c3e7899 */ /* 0x000fc40008010242 */
[----:B------:R-:W-:Y:S01]  /*3160*/  USHF.R.S32.HI UR67, URZ, 0x1f, UR13 ;  /* 0x0000001fff437899 */ /* 0x000fe2000801140d */
[----:B------:R-:W-:Y:S01]  /*3170*/  IMAD.WIDE R66, R67, 0x4, R20 ;  /* 0x0000000443427825 */ /* 0x000fe200078e0214 */
[----:B------:R-:W-:Y:S02]  /*3180*/  USHF.L.U32 UR63, UR13, 0x2, URZ ;  /* 0x000000020d3f7899 */ /* 0x000fe400080006ff */
[----:B------:R-:W-:Y:S01]  /*3190*/  USHF.L.U64.HI UR64, UR13, 0x2, UR67 ;  /* 0x000000020d407899 */ /* 0x000fe20008010243 */
[----:B------:R-:W-:Y:S01]  /*31a0*/  IMAD.U32 R73, RZ, RZ, UR12 ;  /* 0x0000000cff497e24 */ /* 0x000fe2000f8e00ff */
[----:B------:R-:W-:Y:S01]  /*31b0*/  UIADD3 UR65, UPT, UPT, UR15, 0x80, URZ ;  /* 0x000000800f417890 */ /* 0x000fe2000fffe0ff */
[----:B------:R-:W-:Y:S01]  /*31c0*/  IMAD.U32 R77, RZ, RZ, UR12 ;  /* 0x0000000cff4d7e24 */ /* 0x000fe2000f8e00ff */
[----:B------:R-:W1:Y:S02]  /*31d0*/  FENCE.VIEW.ASYNC.S ;  /* 0x00000000000073c6 */ /* 0x000e640000000000 */
[----:B-1----:R-:W1:Y:S02]  /*31e0*/  @!UP1 SYNCS.EXCH.64 URZ, [UR14], UR6 ;  /* 0x000000060eff95b2 */ /* 0x002e640008000100 */
[----:B-1----:R-:W-:Y:S01]  /*31f0*/  BAR.SYNC.DEFER_BLOCKING 0x0 ;  /* 0x0000000000007b1d */ /* 0x002fe20000010000 */
[----:B------:R-:W-:-:S04]  /*3200*/  IMAD.WIDE R72, R73, 0x4, R12 ;  /* 0x0000000449487825 */ /* 0x000fc800078e020c */
[----:B------:R-:W-:-:S04]  /*3210*/  IMAD.WIDE R76, R77, 0x4, R10 ;  /* 0x000000044d4c7825 */ /* 0x000fc800078e020a */
[C---:B------:R-:W-:Y:S02]  /*3220*/  VIADD R27, R171.reuse, 0xfffffff8 ;  /* 0xfffffff8ab1b7836 */ /* 0x040fe40000000000 */
[C---:B------:R-:W-:Y:S02]  /*3230*/  VIADD R129, R171.reuse, 0xffffffe0 ;  /* 0xffffffe0ab817836 */ /* 0x040fe40000000000 */
[C---:B------:R-:W-:Y:S02]  /*3240*/  VIADD R29, R171.reuse, 0xfffffff7 ;  /* 0xfffffff7ab1d7836 */ /* 0x040fe40000000000 */
[C---:B------:R-:W-:Y:S02]  /*3250*/  VIADD R172, R171.reuse, 0x1f ;  /* 0x0000001fabac7836 */ /* 0x040fe40000000000 */
[C---:B------:R-:W-:Y:S02]  /*3260*/  VIADD R30, R171.reuse, 0xffffffda ;  /* 0xffffffdaab1e7836 */ /* 0x040fe40000000000 */
[----:B------:R-:W-:-:S02]  /*3270*/  VIADD R33, R171, 0xffffffd4 ;  /* 0xffffffd4ab217836 */ /* 0x000fc40000000000 */
[C---:B------:R-:W-:Y:S02]  /*3280*/  VIADD R34, R171.reuse, 0xffffffd6 ;  /* 0xffffffd6ab227836 */ /* 0x040fe40000000000 */
[C---:B------:R-:W-:Y:S01]  /*3290*/  VIADD R41, R171.reuse, 0xffffffd0 ;  /* 0xffffffd0ab297836 */ /* 0x040fe20000000000 */
[----:B------:R1:W2:Y:S02]  /*32a0*/  @!UP2 SYNCS.EXCH.64 URZ, [UR10+0x14008], UR4 ;  /* 0x014008040affa5b2 */ /* 0x0002a40008000100 */
[----:B------:R-:W-:Y:S01]  /*32b0*/  @!PT LDS RZ, [RZ] ;  /* 0x00000000fffff984 */ /* 0x000fe20000000800 */
[----:B------:R-:W-:Y:S01]  /*32c0*/  @!PT LDS RZ, [RZ] ;  /* 0x00000000fffff984 */ /* 0x000fe20000000800 */
[----:B------:R-:W-:Y:S01]  /*32d0*/  @!PT LDS RZ, [RZ] ;  /* 0x00000000fffff984 */ /* 0x000fe20000000800 */
[----:B--2---:R2:W-:Y:S01]  /*32e0*/  LDGSTS.E [R173+0xc000], desc[UR16][R20.64], !P1 ;  /* 0x0c00000014ad7fae */ /* 0x0045e2000c9a1010 */
[----:B------:R-:W-:Y:S01]  /*32f0*/  ISETP.GE.U32.AND P1, PT, R22, 0x7fffffdb, PT ;  /* 0x7fffffdb1600780c */ /* 0x000fe20003f26070 */
[C---:B------:R-:W-:Y:S02]  /*3300*/  VIADD R22, R171.reuse, 0xfffffff9 ;  /* 0xfffffff9ab167836 */ /* 0x040fe40000000000 */
[----:B------:R3:W-:Y:S01]  /*3310*/  LDGSTS.E [R173+0xc004], desc[UR16][R18.64], !P2 ;  /* 0x0c00400012ad7fae */ /* 0x0007e2000d1a1010 */
[----:B------:R-:W-:-:S02]  /*3320*/  VIADD R45, R171, 0xffffffd2 ;  /* 0xffffffd2ab2d7836 */ /* 0x000fc40000000000 */
[----:B------:R-:W-:Y:S01]  /*3330*/  ISETP.GE.U32.AND P2, PT, R22, 0x7fffffda, PT ;  /* 0x7fffffda1600780c */ /* 0x000fe20003f46070 */
[----:B------:R4:W-:Y:S01]  /*3340*/  LDGSTS.E [R173+0xc008], desc[UR16][R14.64], !P3 ;  /* 0x0c0080000ead7fae */ /* 0x0009e2000d9a1010 */
[C---:B------:R-:W-:Y:S01]  /*3350*/  VIADD R22, R171.reuse, 0xffffffec ;  /* 0xffffffecab167836 */ /* 0x040fe20000000000 */
[----:B-1----:R-:W1:Y:S01]  /*3360*/  LDCU UR4, c[0x0][0x3b0] ;  /* 0x00007600ff0477ac */ /* 0x002e620008000800 */
[C---:B--2---:R-:W-:Y:S01]  /*3370*/  VIADD R20, R171.reuse, 0xffffffed ;  /* 0xffffffedab147836 */ /* 0x044fe20000000000 */
[----:B------:R2:W-:Y:S02]  /*3380*/  LDGSTS.E [R173+0xc00c], desc[UR16][R12.64], !P4 ;  /* 0x0c00c0000cad7fae */ /* 0x0005e4000e1a1010 */
[----:B------:R-:W-:Y:S01]  /*3390*/  ISETP.GE.U32.AND P6, PT, R22, 0x7fffffcd, PT ;  /* 0x7fffffcd1600780c */ /* 0x000fe20003fc6070 */
[C---:B------:R-:W-:Y:S02]  /*33a0*/  VIADD R22, R171.reuse, 0xffffffe6 ;  /* 0xffffffe6ab167836 */ /* 0x040fe40000000000 */
[C---:B---3--:R-:W-:Y:S01]  /*33b0*/  VIADD R18, R171.reuse, 0xffffffee ;  /* 0xffffffeeab127836 */ /* 0x048fe20000000000 */
[----:B------:R3:W-:Y:S01]  /*33c0*/  LDGSTS.E [R173+0xc010], desc[UR16][R10.64], !P5 ;  /* 0x0c0100000aad7fae */ /* 0x0007e2000e9a1010 */
[----:B------:R-:W-:Y:S01]  /*33d0*/  ISETP.GE.U32.AND P3, PT, R20, 0x7fffffce, PT ;  /* 0x7fffffce1400780c */ /* 0x000fe20003f66070 */
[----:B----4-:R-:W-:-:S02]  /*33e0*/  VIADD R14, R171, 0xffffffef ;  /* 0xffffffefab0e7836 */ /* 0x010fc40000000000 */
[----:B------:R-:W-:Y:S01]  /*33f0*/  ISETP.GE.U32.AND P5, PT, R18, 0x7fffffcf, PT ;  /* 0x7fffffcf1200780c */ /* 0x000fe20003fa6070 */
[C---:B------:R-:W-:Y:S01]  /*3400*/  VIADD R15, R171.reuse, 0xffffffe8 ;  /* 0xffffffe8ab0f7836 */ /* 0x040fe20000000000 */
[----:B------:R-:W-:Y:S01]  /*3410*/  SEL R18, RZ, 0x1, P6 ;  /* 0x00000001ff127807 */ /* 0x000fe20003000000 */
[C---:B--2---:R-:W-:Y:S01]  /*3420*/  VIADD R12, R171.reuse, 0xffffffea ;  /* 0xffffffeaab0c7836 */ /* 0x044fe20000000000 */
[----:B------:R-:W-:Y:S01]  /*3430*/  ISETP.GE.U32.AND P4, PT, R14, 0x7fffffd0, PT ;  /* 0x7fffffd00e00780c */ /* 0x000fe20003f86070 */
[C---:B------:R-:W-:Y:S01]  /*3440*/  VIADD R14, R171.reuse, 0xffffffe9 ;  /* 0xffffffe9ab0e7836 */ /* 0x040fe20000000000 */
[----:B------:R-:W-:Y:S01]  /*3450*/  SEL R13, RZ, 0x4, P5 ;  /* 0x00000004ff0d7807 */ /* 0x000fe20002800000 */
[C---:B------:R-:W-:Y:S01]  /*3460*/  VIADD R21, R171.reuse, 0xffffffe7 ;  /* 0xffffffe7ab157836 */ /* 0x040fe20000000000 */
[----:B------:R-:W-:Y:S01]  /*3470*/  SEL R19, RZ, 0x1fffe, P3 ;  /* 0x0001fffeff137807 */ /* 0x000fe20001800000 */
[C---:B---3--:R-:W-:Y:S01]  /*3480*/  VIADD R10, R171.reuse, 0xffffffeb ;  /* 0xffffffebab0a7836 */ /* 0x048fe20000000000 */
[----:B------:R-:W-:Y:S01]  /*3490*/  ISETP.GE.U32.AND P5, PT, R12, 0x7fffffcb, PT ;  /* 0x7fffffcb0c00780c */ /* 0x000fe20003fa6070 */
[----:B------:R-:W-:Y:S01]  /*34a0*/  VIADD R12, R171, 0xffffffe4 ;  /* 0xffffffe4ab0c7836 */ /* 0x000fe20000000000 */
[----:B------:R-:W-:Y:S01]  /*34b0*/  ISETP.GE.U32.AND P6, PT, R15, 0x7fffffc9, PT ;  /* 0x7fffffc90f00780c */ /* 0x000fe20003fc6070 */
[----:B------:R-:W-:Y:S01]  /*34c0*/  LDGSTS.E [R173+0xc014], desc[UR16][R78.64], !P1 ;  /* 0x0c0140004ead7fae */ /* 0x000fe2000c9a1010 */
[----:B------:R-:W-:Y:S01]  /*34d0*/  ISETP.GE.U32.AND P3, PT, R14, 0x7fffffca, PT ;  /* 0x7fffffca0e00780c */ /* 0x000fe20003f66070 */
[----:B------:R-:W-:Y:S01]  /*34e0*/  IMAD.IADD R18, R18, 0x1, R19 ;  /* 0x0000000112127824 */ /* 0x000fe200078e0213 */
[----:B------:R-:W-:Y:S01]  /*34f0*/  SEL R14, RZ, 0x7fff8, P4 ;  /* 0x0007fff8ff0e7807 */ /* 0x000fe20002000000 */
[----:B------:R2:W-:Y:S01]  /*3500*/  LDGSTS.E [R173+0xc018], desc[UR16][R126.64], !P2 ;  /* 0x0c0180007ead7fae */ /* 0x0005e2000d1a1010 */
[----:B------:R-:W-:Y:S01]  /*3510*/  ISETP.GE.U32.AND P4, PT, R10, 0x7fffffcc, PT ;  /* 0x7fffffcc0a00780c */ /* 0x000fe20003f86070 */
[C---:B------:R-:W-:Y:S01]  /*3520*/  VIADD R10, R171.reuse, 0xffffffe5 ;  /* 0xffffffe5ab0a7836 */ /* 0x040fe20000000000 */
[----:B------:R-:W-:Y:S01]  /*3530*/  SEL R11, RZ, 0x1, P6 ;  /* 0x00000001ff0b7807 */ /* 0x000fe20003000000 */
[----:B------:R-:W-:Y:S01]  /*3540*/  VIADD R175, R171, 0xffffffc0 ;  /* 0xffffffc0abaf7836 */ /* 0x000fe20000000000 */
[----:B------:R-:W-:Y:S01]  /*3550*/  ISETP.GE.U32.AND P6, PT, R12, 0x7fffffc5, PT ;  /* 0x7fffffc50c00780c */ /* 0x000fe20003fc6070 */
[----:B-1----:R-:W-:Y:S01]  /*3560*/  IMAD R177, R177, UR4, RZ ;  /* 0x00000004b1b17c24 */ /* 0x002fe2000f8e02ff */
[----:B------:R-:W-:Y:S01]  /*3570*/  SEL R12, RZ, 0x4, P5 ;  /* 0x00000004ff0c7807 */ /* 0x000fe20002800000 */
[----:B------:R-:W-:Y:S01]  /*3580*/  IMAD R181, R181, UR4, RZ ;  /* 0x00000004b5b57c24 */ /* 0x000fe2000f8e02ff */
[----:B------:R-:W-:Y:S01]  /*3590*/  SEL R20, RZ, 0x1fffe, P3 ;  /* 0x0001fffeff147807 */ /* 0x000fe20001800000 */
[----:B------:R-:W-:Y:S01]  /*35a0*/  IMAD R185, R185, UR4, RZ ;  /* 0x00000004b9b97c24 */ /* 0x000fe2000f8e02ff */
[----:B------:R-:W-:Y:S01]  /*35b0*/  ISETP.GE.U32.AND P5, PT, R22, 0x7fffffc7, PT ;  /* 0x7fffffc71600780c */ /* 0x000fe20003fa6070 */
[C---:B------:R-:W-:Y:S01]  /*35c0*/  VIADD R22, R171.reuse, 0xffffffe2 ;  /* 0xffffffe2ab167836 */ /* 0x040fe20000000000 */
[----:B------:R-:W-:Y:S01]  /*35d0*/  ISETP.GE.U32.AND P3, PT, R10, 0x7fffffc6, PT ;  /* 0x7fffffc60a00780c */ /* 0x000fe20003f66070 */
[----:B------:R-:W-:Y:S01]  /*35e0*/  VIADD R10, R171, 0xffffffe1 ;  /* 0xffffffe1ab0a7836 */ /* 0x000fe20000000000 */
[----:B------:R-:W-:Y:S01]  /*35f0*/  SEL R23, RZ, 0x1, P6 ;  /* 0x00000001ff177807 */ /* 0x000fe20003000000 */
[----:B------:R-:W-:Y:S01]  /*3600*/  IMAD.IADD R20, R11, 0x1, R20 ;  /* 0x000000010b147824 */ /* 0x000fe200078e0214 */
[----:B------:R-:W-:Y:S01]  /*3610*/  SEL R24, RZ, 0x1fffe, P3 ;  /* 0x0001fffeff187807 */ /* 0x000fe20001800000 */
[----:B------:R-:W-:Y:S01]  /*3620*/  VIADD R11, R171, 0xfffffff5 ;  /* 0xfffffff5ab0b7836 */ /* 0x000fe20000000000 */
[----:B------:R-:W-:Y:S01]  /*3630*/  ISETP.GE.U32.AND P3, PT, R22, 0x7fffffc3, PT ;  /* 0x7fffffc31600780c */ /* 0x000fe20003f66070 */
[----:B------:R-:W-:Y:S01]  /*3640*/  IMAD R189, R189, UR4, RZ ;  /* 0x00000004bdbd7c24 */ /* 0x000fe2000f8e02ff */
[----:B------:R-:W-:Y:S01]  /*3650*/  SEL R15, RZ, 0x7fff8, P4 ;  /* 0x0007fff8ff0f7807 */ /* 0x000fe20002000000 */
[----:B------:R-:W-:Y:S01]  /*3660*/  IMAD.IADD R23, R23, 0x1, R24 ;  /* 0x0000000117177824 */ /* 0x000fe200078e0218 */
[----:B------:R-:W-:Y:S01]  /*3670*/  ISETP.GE.U32.AND P6, PT, R10, 0x7fffffc2, PT ;  /* 0x7fffffc20a00780c */ /* 0x000fe20003fc6070 */
[----:B------:R-:W-:Y:S01]  /*3680*/  VIADD R10, R171, 0xffffffe3 ;  /* 0xffffffe3ab0a7836 */ /* 0x000fe20000000000 */
[----:B------:R-:W-:Y:S01]  /*3690*/  SEL R25, RZ, 0x4, P3 ;  /* 0x00000004ff197807 */ /* 0x000fe20001800000 */
[----:B------:R-:W-:Y:S01]  /*36a0*/  IMAD R193, R193, UR4, RZ ;  /* 0x00000004c1c17c24 */ /* 0x000fe2000f8e02ff */
[----:B------:R-:W-:Y:S01]  /*36b0*/  ISETP.GE.U32.AND P4, PT, R21, 0x7fffffc8, PT ;  /* 0x7fffffc81500780c */ /* 0x000fe20003f86070 */
[----:B------:R-:W-:Y:S01]  /*36c0*/  IMAD R197, R197, UR4, RZ ;  /* 0x00000004c5c57c24 */ /* 0x000fe2000f8e02ff */
[----:B------:R-:W-:Y:S01]  /*36d0*/  ISETP.GE.U32.AND P3, PT, R27, 0x7fffffd9, PT ;  /* 0x7fffffd91b00780c */ /* 0x000fe20003f66070 */
[----:B------:R-:W-:Y:S01]  /*36e0*/  VIADD R27, R171, 0xfffffff6 ;  /* 0xfffffff6ab1b7836 */ /* 0x000fe20000000000 */
[----:B------:R-:W-:Y:S01]  /*36f0*/  ISETP.GE.U32.AND P1, PT, R129, 0x7fffffc1, PT ;  /* 0x7fffffc18100780c */ /* 0x000fe20003f26070 */
[----:B------:R-:W-:Y:S01]  /*3700*/  IMAD R201, R201, UR4, RZ ;  /* 0x00000004c9c97c24 */ /* 0x000fe2000f8e02ff */
[----:B------:R-:W-:Y:S01]  /*3710*/  SEL R22, RZ, 0x7fff8, P4 ;  /* 0x0007fff8ff167807 */ /* 0x000fe20002000000 */
[----:B------:R-:W-:Y:S01]  /*3720*/  IMAD R205, R205, UR4, RZ ;  /* 0x00000004cdcd7c24 */ /* 0x000fe2000f8e02ff */
[----:B------:R-:W-:Y:S01]  /*3730*/  ISETP.GE.U32.AND P4, PT, R10, 0x7fffffc4, PT ;  /* 0x7fffffc40a00780c */ /* 0x000fe20003f86070 */
[----:B------:R-:W-:Y:S01]  /*3740*/  IMAD R209, R209, UR4, RZ ;  /* 0x00000004d1d17c24 */ /* 0x000fe2000f8e02ff */
[----:B------:R-:W-:Y:S01]  /*3750*/  ISETP.GE.U32.AND P2, PT, R27, 0x7fffffd7, PT ;  /* 0x7fffffd71b00780c */ /* 0x000fe20003f46070 */
[----:B------:R-:W-:Y:S01]  /*3760*/  IMAD R211, R211, UR4, RZ ;  /* 0x00000004d3d37c24 */ /* 0x000fe2000f8e02ff */
[----:B------:R-:W-:Y:S01]  /*3770*/  SEL R28, RZ, 0x1fffe, P6 ;  /* 0x0001fffeff1c7807 */ /* 0x000fe20003000000 */
[----:B------:R-:W-:Y:S01]  /*3780*/  IMAD R213, R213, UR4, RZ ;  /* 0x00000004d5d57c24 */ /* 0x000fe2000f8e02ff */
[----:B------:R-:W-:Y:S01]  /*3790*/  SEL R27, RZ, 0x1, P1 ;  /* 0x00000001ff1b7807 */ /* 0x000fe20000800000 */
[----:B------:R-:W-:Y:S01]  /*37a0*/  LDGSTS.E [R173+0xc01c], desc[UR16][R124.64], !P3 ;  /* 0x0c01c0007cad7fae */ /* 0x000fe2000d9a1010 */
[----:B------:R-:W-:Y:S01]  /*37b0*/  SEL R26, RZ, 0x7fff8, P4 ;  /* 0x0007fff8ff1a7807 */ /* 0x000fe20002000000 */
[----:B------:R-:W-:Y:S01]  /*37c0*/  IMAD R215, R215, UR4, RZ ;  /* 0x00000004d7d77c24 */ /* 0x000fe2000f8e02ff */
[----:B------:R-:W-:Y:S01]  /*37d0*/  ISETP.GE.U32.AND P4, PT, R29, 0x7fffffd8, PT ;  /* 0x7fffffd81d00780c */ /* 0x000fe20003f86070 */
[----:B------:R-:W-:Y:S01]  /*37e0*/  IMAD.IADD R27, R27, 0x1, R28 ;  /* 0x000000011b1b7824 */ /* 0x000fe200078e021c */
[----:B------:R-:W-:Y:S01]  /*37f0*/  LOP3.LUT R20, R20, 0x3, RZ, 0xc0, !PT ;  /* 0x0000000314147812 */ /* 0x000fe200078ec0ff */
[----:B------:R-:W-:Y:S01]  /*3800*/  VIADD R29, R171, 0xffffffd8 ;  /* 0xffffffd8ab1d7836 */ /* 0x000fe20000000000 */
[----:B------:R-:W-:Y:S01]  /*3810*/  ISETP.GE.U32.AND P3, PT, R11, 0x7fffffd6, PT ;  /* 0x7fffffd60b00780c */ /* 0x000fe20003f66070 */
[----:B------:R-:W-:Y:S01]  /*3820*/  VIADD R11, R171, 0xfffffff4 ;  /* 0xfffffff4ab0b7836 */ /* 0x000fe20000000000 */
[----:B------:R-:W-:Y:S01]  /*3830*/  LOP3.LUT R27, R27, 0x3, RZ, 0xc0, !PT ;  /* 0x000000031b1b7812 */ /* 0x000fe200078ec0ff */
[----:B------:R-:W-:Y:S01]  /*3840*/  IMAD R217, R217, UR4, RZ ;  /* 0x00000004d9d97c24 */ /* 0x000fe2000f8e02ff */
[----:B------:R-:W-:Y:S01]  /*3850*/  IADD3 R12, PT, PT, R20, R15, R12 ;  /* 0x0000000f140c7210 */ /* 0x000fe20007ffe00c */
[----:B------:R-:W-:Y:S01]  /*3860*/  IMAD.U32 R15, RZ, RZ, UR12 ;  /* 0x0000000cff0f7e24 */ /* 0x000fe2000f8e00ff */
[----:B------:R-:W-:Y:S01]  /*3870*/  SEL R21, RZ, 0x4, P5 ;  /* 0x00000004ff157807 */ /* 0x000fe20002800000 */
[----:B------:R-:W-:Y:S01]  /*3880*/  IMAD R219, R219, UR4, RZ ;  /* 0x00000004dbdb7c24 */ /* 0x000fe2000f8e02ff */
[----:B------:R-:W-:Y:S01]  /*3890*/  LOP3.LUT R23, R23, 0x3, RZ, 0xc0, !PT ;  /* 0x0000000317177812 */ /* 0x000fe200078ec0ff */
[----:B------:R1:W-:Y:S01]  /*38a0*/  LDGSTS.E [R173+0xc020], desc[UR16][R82.64], !P4 ;  /* 0x0c02000052ad7fae */ /* 0x0003e2000e1a1010 */
[----:B------:R-:W-:Y:S01]  /*38b0*/  IADD3 R25, PT, PT, R27, R26, R25 ;  /* 0x0000001a1b197210 */ /* 0x000fe20007ffe019 */
[----:B------:R-:W-:Y:S01]  /*38c0*/  IMAD.SHL.U32 R12, R12, 0x100, RZ ;  /* 0x000001000c0c7824 */ /* 0x000fe200078e00ff */
[----:B------:R-:W-:Y:S01]  /*38d0*/  ISETP.GE.U32.AND P4, PT, R11, 0x7fffffd5, PT ;  /* 0x7fffffd50b00780c */ /* 0x000fe20003f86070 */
[----:B------:R-:W-:Y:S01]  /*38e0*/  VIADD R11, R171, 0xfffffff3 ;  /* 0xfffffff3ab0b7836 */ /* 0x000fe20000000000 */
[----:B------:R-:W-:Y:S01]  /*38f0*/  IADD3 R21, PT, PT, R23, R22, R21 ;  /* 0x0000001617157210 */ /* 0x000fe20007ffe015 */
[----:B------:R-:W-:Y:S01]  /*3900*/  LDGSTS.E [R173+0xc024], desc[UR16][R118.64], !P2 ;  /* 0x0c02400076ad7fae */ /* 0x000fe2000d1a1010 */
[----:B------:R-:W-:Y:S01]  /*3910*/  LOP3.LUT R18, R18, 0x3, RZ, 0xc0, !PT ;  /* 0x0000000312127812 */ /* 0x000fe200078ec0ff */
[----:B--2---:R-:W-:Y:S01]  /*3920*/  IMAD.WIDE R126, R15, 0x4, R126 ;  /* 0x000000040f7e7825 */ /* 0x004fe200078e027e */
[----:B------:R-:W-:Y:S01]  /*3930*/  LOP3.LUT R20, R25, 0xf, RZ, 0xc0, !PT ;  /* 0x0000000f19147812 */ /* 0x000fe200078ec0ff */
[----:B------:R2:W-:Y:S01]  /*3940*/  LDGSTS.E [R173+0xc028], desc[UR16][R122.64], !P3 ;  /* 0x0c0280007aad7fae */ /* 0x0005e2000d9a1010 */
[----:B------:R-:W-:Y:S01]  /*3950*/  IADD3 R13, PT, PT, R18, R14, R13 ;  /* 0x0000000e120d7210 */ /* 0x000fe20007ffe00d */
[----:B-1----:R-:W-:Y:S01]  /*3960*/  IMAD.WIDE R82, R15, 0x4, R82 ;  /* 0x000000040f527825 */ /* 0x002fe200078e0252 */
[----:B------:R-:W-:-:S02]  /*3970*/  LOP3.LUT R12, R12, 0xf00, RZ, 0xe2, !PT ;  /* 0x00000f000c0c7812 */ /* 0x000fc400078ee2ff */
[----:B------:R-:W-:Y:S01]  /*3980*/  ISETP.GE.U32.AND P2, PT, R11, 0x7fffffd4, PT ;  /* 0x7fffffd40b00780c */ /* 0x000fe20003f46070 */
[----:B------:R-:W-:Y:S01]  /*3990*/  IMAD R20, R21, 0x10, R20 ;  /* 0x0000001015147824 */ /* 0x000fe200078e0214 */
[----:B------:R-:W-:Y:S01]  /*39a0*/  LDGSTS.E [R173+0xc02c], desc[UR16][R88.64], !P4 ;  /* 0x0c02c00058ad7fae */ /* 0x000fe2000e1a1010 */
[----:B------:R-:W-:Y:S01]  /*39b0*/  VIADD R11, R171, 0xfffffff2 ;  /* 0xfffffff2ab0b7836 */ /* 0x000fe20000000000 */
[----:B------:R-:W-:Y:S01]  /*39c0*/  ISETP.GT.AND P6, PT, R172, 0x1f, PT ;  /* 0x0000001fac00780c */ /* 0x000fe20003fc4270 */
[----:B------:R-:W-:Y:S01]  /*39d0*/  IMAD R12, R13, 0x1000, R12 ;  /* 0x000010000d0c7824 */ /* 0x000fe200078e020c */
[----:B------:R-:W-:Y:S01]  /*39e0*/  LOP3.LUT R13, R20, 0xff, RZ, 0xc0, !PT ;  /* 0x000000ff140d7812 */ /* 0x000fe200078ec0ff */
[----:B------:R-:W-:Y:S01]  /*39f0*/  VIADD R18, R171, 0xffffffc4 ;  /* 0xffffffc4ab127836 */ /* 0x000fe20000000000 */
[----:B------:R-:W-:Y:S01]  /*3a00*/  ISETP.GE.U32.AND P3, PT, R11, 0x7fffffd3, PT ;  /* 0x7fffffd30b00780c */ /* 0x000fe20003f66070 */
[----:B------:R-:W-:Y:S01]  /*3a10*/  VIADD R11, R171, 0xfffffff1 ;  /* 0xfffffff1ab0b7836 */ /* 0x000fe20000000000 */
[----:B------:R-:W-:Y:S01]  /*3a20*/  ISETP.GE.AND P5, PT, R36, R171, PT ;  /* 0x000000ab2400720c */ /* 0x000fe20003fa6270 */
[----:B------:R-:W-:Y:S01]  /*3a30*/  IMAD.IADD R12, R12, 0x1, R13 ;  /* 0x000000010c0c7824 */ /* 0x000fe200078e020d */
[----:B------:R-:W-:Y:S01]  /*3a40*/  SEL R10, RZ, 0x4, !P6 ;  /* 0x00000004ff0a7807 */ /* 0x000fe20007000000 */
[----:B------:R-:W-:Y:S01]  /*3a50*/  LDGSTS.E [R173+0xc030], desc[UR16][R108.64], !P2 ;  /* 0x0c0300006cad7fae */ /* 0x000fe2000d1a1010 */
[----:B------:R-:W-:Y:S01]  /*3a60*/  ISETP.GE.U32.AND P4, PT, R11, 0x7fffffd2, PT ;  /* 0x7fffffd20b00780c */ /* 0x000fe20003f86070 */
[C---:B------:R-:W-:Y:S01]  /*3a70*/  VIADD R11, R171.reuse, 0xfffffff0 ;  /* 0xfffffff0ab0b7836 */ /* 0x040fe20000000000 */
[----:B------:R-:W-:Y:S01]  /*3a80*/  LOP3.LUT R46, R12, 0xffff, RZ, 0xc0, !PT ;  /* 0x0000ffff0c2e7812 */ /* 0x000fe200078ec0ff */
[----:B------:R-:W-:Y:S01]  /*3a90*/  IMAD.U32 R13, RZ, RZ, UR12 ;  /* 0x0000000cff0d7e24 */ /* 0x000fe2000f8e00ff */
[----:B------:R-:W-:Y:S01]  /*3aa0*/  SEL R10, R10, RZ, !P5 ;  /* 0x000000ff0a0a7207 */ /* 0x000fe20006800000 */
[----:B------:R-:W-:Y:S01]  /*3ab0*/  VIADD R22, R171, 0xffffffc7 ;  /* 0xffffffc7ab167836 */ /* 0x000fe20000000000 */
[----:B------:R-:W-:Y:S01]  /*3ac0*/  ISETP.GE.U32.AND P2, PT, R11, 0x7fffffd1, PT ;  /* 0x7fffffd10b00780c */ /* 0x000fe20003f46070 */
[----:B------:R1:W-:Y:S01]  /*3ad0*/  LDGSTS.E [R173+0xc034], desc[UR16][R94.64], !P3 ;  /* 0x0c0340005ead7fae */ /* 0x0003e2000d9a1010 */
[----:B------:R-:W-:Y:S01]  /*3ae0*/  SHF.R.U32.HI R11, RZ, 0xf, R46 ;  /* 0x0000000fff0b7819 */ /* 0x000fe2000001162e */
[----:B------:R-:W-:Y:S01]  /*3af0*/  IMAD.WIDE R78, R13, 0x4, R78 ;  /* 0x000000040d4e7825 */ /* 0x000fe200078e024e */
[----:B------:R-:W-:-:S02]  /*3b00*/  SHF.R.U32.HI R12, RZ, 0xd, R46 ;  /* 0x0000000dff0c7819 */ /* 0x000fc4000001162e */
[----:B------:R-:W-:Y:S01]  /*3b10*/  LOP3.LUT P3, RZ, R11, 0x1, RZ, 0xc0, !PT ;  /* 0x000000010bff7812 */ /* 0x000fe2000786c0ff */
[----:B------:R3:W-:Y:S01]  /*3b20*/  LDGSTS.E [R173+0xc038], desc[UR16][R96.64], !P4 ;  /* 0x0c03800060ad7fae */ /* 0x0007e2000e1a1010 */
[----:B------:R-:W-:Y:S01]  /*3b30*/  SHF.R.U32.HI R11, RZ, 0xe, R46 ;  /* 0x0000000eff0b7819 */ /* 0x000fe2000001162e */
[----:B------:R-:W-:-:S03]  /*3b40*/  IMAD.WIDE R124, R13, 0x4, R124 ;  /* 0x000000040d7c7825 */ /* 0x000fc600078e027c */
[----:B------:R-:W-:Y:S01]  /*3b50*/  LOP3.LUT P4, RZ, R11, 0x1, RZ, 0xc0, !PT ;  /* 0x000000010bff7812 */ /* 0x000fe2000788c0ff */
[----:B------:R-:W-:Y:S01]  /*3b60*/  LDGSTS.E [R173+0xc03c], desc[UR16][R100.64], !P2 ;  /* 0x0c03c00064ad7fae */ /* 0x000fe2000d1a1010 */
[--C-:B------:R-:W-:Y:S01]  /*3b70*/  SHF.R.U32.HI R11, RZ, 0xc, R46.reuse ;  /* 0x0000000cff0b7819 */ /* 0x100fe2000001162e */
[C---:B------:R-:W-:Y:S01]  /*3b80*/  VIADD R21, R171.reuse, 0xffffffc1 ;  /* 0xffffffc1ab157836 */ /* 0x040fe20000000000 */
[----:B------:R-:W-:Y:S01]  /*3b90*/  LOP3.LUT P2, RZ, R12, 0x1, RZ, 0xc0, !PT ;  /* 0x000000010cff7812 */ /* 0x000fe2000784c0ff */
[----:B------:R-:W-:Y:S02]  /*3ba0*/  VIADD R12, R171, 0xffffffcc ;  /* 0xffffffccab0c7836 */ /* 0x000fe40000000000 */
[----:B------:R-:W-:Y:S01]  /*3bb0*/  LDGSTS.E [R173+0xc040], desc[UR16][R98.64], P3 ;  /* 0x0c04000062ad7fae */ /* 0x000fe200099a1010 */
[----:B------:R-:W-:Y:S01]  /*3bc0*/  LOP3.LUT P3, RZ, R11, 0x1, RZ, 0xc0, !PT ;  /* 0x000000010bff7812 */ /* 0x000fe2000786c0ff */
[C---:B------:R-:W-:Y:S01]  /*3bd0*/  VIADD R25, R171.reuse, 0xffffffc2 ;  /* 0xffffffc2ab197836 */ /* 0x040fe20000000000 */
[----:B------:R-:W-:Y:S01]  /*3be0*/  SHF.R.U32.HI R11, RZ, 0xb, R46 ;  /* 0x0000000bff0b7819 */ /* 0x000fe2000001162e */
[----:B------:R-:W-:-:S02]  /*3bf0*/  VIADD R26, R171, 0xffffffdc ;  /* 0xffffffdcab1a7836 */ /* 0x000fc40000000000 */
[----:B------:R-:W-:Y:S01]  /*3c00*/  LDGSTS.E [R173+0xc044], desc[UR16][R106.64], P4 ;  /* 0x0c0440006aad7fae */ /* 0x000fe2000a1a1010 */
[----:B------:R-:W-:Y:S01]  /*3c10*/  LOP3.LUT P4, RZ, R11, 0x1, RZ, 0xc0, !PT ;  /* 0x000000010bff7812 */ /* 0x000fe2000788c0ff */
[----:B------:R-:W-:Y:S01]  /*3c20*/  VIADD R27, R171, 0xffffffdf ;  /* 0xffffffdfab1b7836 */ /* 0x000fe20000000000 */
[----:B------:R-:W-:Y:S01]  /*3c30*/  SHF.R.U32.HI R11, RZ, 0xa, R46 ;  /* 0x0000000aff0b7819 */ /* 0x000fe2000001162e */
[----:B------:R-:W-:Y:S01]  /*3c40*/  LDGSTS.E [R173+0xc048], desc[UR16][R110.64], P2 ;  /* 0x0c0480006ead7fae */ /* 0x000fe200091a1010 */
[----:B------:R-:W-:Y:S02]  /*3c50*/  IMAD R221, R221, UR4, RZ ;  /* 0x00000004dddd7c24 */ /* 0x000fe4000f8e02ff */
[----:B------:R-:W-:Y:S01]  /*3c60*/  LOP3.LUT P2, RZ, R11, 0x1, RZ, 0xc0, !PT ;  /* 0x000000010bff7812 */ /* 0x000fe2000784c0ff */
[C---:B------:R-:W-:Y:S01]  /*3c70*/  VIADD R11, R171.reuse, 0xffffffcd ;  /* 0xffffffcdab0b7836 */ /* 0x040fe20000000000 */
[----:B------:R-:W-:Y:S01]  /*3c80*/  LDGSTS.E [R173+0xc04c], desc[UR16][R84.64], P3 ;  /* 0x0c04c00054ad7fae */ /* 0x000fe200099a1010 */
[----:B------:R-:W-:Y:S01]  /*3c90*/  ISETP.GE.U32.AND P3, PT, R12, 0x7fffffad, PT ;  /* 0x7fffffad0c00780c */ /* 0x000fe20003f66070 */
[----:B------:R-:W-:-:S02]  /*3ca0*/  VIADD R12, R171, 0xffffffce ;  /* 0xffffffceab0c7836 */ /* 0x000fc40000000000 */
[----:B------:R-:W-:Y:S01]  /*3cb0*/  IMAD R223, R223, UR4, RZ ;  /* 0x00000004dfdf7c24 */ /* 0x000fe2000f8e02ff */
[----:B------:R-:W-:Y:S01]  /*3cc0*/  LDGSTS.E [R173+0xc050], desc[UR16][R86.64], P4 ;  /* 0x0c05000056ad7fae */ /* 0x000fe2000a1a1010 */
[----:B------:R-:W-:Y:S01]  /*3cd0*/  ISETP.GE.U32.AND P4, PT, R11, 0x7fffffae, PT ;  /* 0x7fffffae0b00780c */ /* 0x000fe20003f86070 */
[C---:B------:R-:W-:Y:S01]  /*3ce0*/  VIADD R11, R171.reuse, 0xffffffcf ;  /* 0xffffffcfab0b7836 */ /* 0x040fe20000000000 */
[----:B------:R-:W-:Y:S01]  /*3cf0*/  ISETP.GE.U32.AND P5, PT, R12, 0x7fffffaf, PT ;  /* 0x7fffffaf0c00780c */ /* 0x000fe20003fa6070 */
[----:B------:R-:W-:Y:S01]  /*3d00*/  VIADD R12, R171, 0xffffffc8 ;  /* 0xffffffc8ab0c7836 */ /* 0x000fe20000000000 */
[----:B------:R-:W-:Y:S01]  /*3d10*/  SEL R14, RZ, 0x1, P3 ;  /* 0x00000001ff0e7807 */ /* 0x000fe20001800000 */
[----:B------:R-:W-:Y:S01]  /*3d20*/  LDGSTS.E [R173+0xc054], desc[UR16][R92.64], P2 ;  /* 0x0c0540005cad7fae */ /* 0x000fe200091a1010 */
[----:B------:R-:W-:Y:S01]  /*3d30*/  ISETP.GE.U32.AND P2, PT, R11, 0x7fffffb0, PT ;  /* 0x7fffffb00b00780c */ /* 0x000fe20003f46070 */
[C---:B------:R-:W-:Y:S01]  /*3d40*/  VIADD R11, R171.reuse, 0xffffffc9 ;  /* 0xffffffc9ab0b7836 */ /* 0x040fe20000000000 */
[----:B------:R-:W-:Y:S01]  /*3d50*/  ISETP.GE.U32.AND P3, PT, R12, 0x7fffffa9, PT ;  /* 0x7fffffa90c00780c */ /* 0x000fe20003f66070 */
[----:B------:R-:W-:Y:S01]  /*3d60*/  VIADD R12, R171, 0xffffffca ;  /* 0xffffffcaab0c7836 */ /* 0x000fe20000000000 */
[----:B------:R-:W-:Y:S01]  /*3d70*/  SEL R15, RZ, 0x1fffe, P4 ;  /* 0x0001fffeff0f7807 */ /* 0x000fe20002000000 */
[----:B------:R-:W-:Y:S01]  /*3d80*/  IMAD R179, R179, UR4, RZ ;  /* 0x00000004b3b37c24 */ /* 0x000fe2000f8e02ff */
[----:B------:R-:W-:Y:S01]  /*3d90*/  ISETP.GE.U32.AND P4, PT, R11, 0x7fffffaa, PT ;  /* 0x7fffffaa0b00780c */ /* 0x000fe20003f86070 */
[----:B------:R-:W-:Y:S01]  /*3da0*/  VIADD R11, R171, 0xffffffcb ;  /* 0xffffffcbab0b7836 */ /* 0x000fe20000000000 */
[----:B------:R-:W-:Y:S01]  /*3db0*/  SEL R13, RZ, 0x4, P5 ;  /* 0x00000004ff0d7807 */ /* 0x000fe20002800000 */
[----:B------:R-:W-:Y:S01]  /*3dc0*/  IMAD.IADD R14, R14, 0x1, R15 ;  /* 0x000000010e0e7824 */ /* 0x000fe200078e020f */
[----:B------:R-:W-:Y:S01]  /*3dd0*/  ISETP.GE.U32.AND P5, PT, R12, 0x7fffffab, PT ;  /* 0x7fffffab0c00780c */ /* 0x000fe20003fa6070 */
[----:B------:R-:W-:Y:S01]  /*3de0*/  IMAD R183, R183, UR4, RZ ;  /* 0x00000004b7b77c24 */ /* 0x000fe2000f8e02ff */
[----:B------:R-:W-:Y:S01]  /*3df0*/  SEL R12, RZ, 0x7fff8, P2 ;  /* 0x0007fff8ff0c7807 */ /* 0x000fe20001000000 */
[----:B------:R-:W-:Y:S01]  /*3e00*/  IMAD R187, R187, UR4, RZ ;  /* 0x00000004bbbb7c24 */ /* 0x000fe2000f8e02ff */
[----:B------:R-:W-:Y:S01]  /*3e10*/  ISETP.GE.U32.AND P2, PT, R11, 0x7fffffac, PT ;  /* 0x7fffffac0b00780c */ /* 0x000fe20003f46070 */
[----:B------:R-:W-:Y:S01]  /*3e20*/  VIADD R11, R171, 0xffffffc5 ;  /* 0xffffffc5ab0b7836 */ /* 0x000fe20000000000 */
[----:B------:R-:W-:Y:S01]  /*3e30*/  SEL R19, RZ, 0x1, P3 ;  /* 0x00000001ff137807 */ /* 0x000fe20001800000 */
[----:B------:R-:W-:Y:S01]  /*3e40*/  IMAD R191, R191, UR4, RZ ;  /* 0x00000004bfbf7c24 */ /* 0x000fe2000f8e02ff */
[----:B------:R-:W-:Y:S01]  /*3e50*/  ISETP.GE.U32.AND P3, PT, R18, 0x7fffffa5, PT ;  /* 0x7fffffa51200780c */ /* 0x000fe20003f66070 */
[----:B------:R-:W-:Y:S01]  /*3e60*/  VIADD R18, R171, 0xffffffc6 ;  /* 0xffffffc6ab127836 */ /* 0x000fe20000000000 */
[----:B------:R-:W-:Y:S01]  /*3e70*/  SEL R20, RZ, 0x1fffe, P4 ;  /* 0x0001fffeff147807 */ /* 0x000fe20002000000 */
[----:B------:R-:W-:Y:S01]  /*3e80*/  IMAD R195, R195, UR4, RZ ;  /* 0x00000004c3c37c24 */ /* 0x000fe2000f8e02ff */
[----:B------:R-:W-:Y:S01]  /*3e90*/  ISETP.GE.U32.AND P4, PT, R11, 0x7fffffa6, PT ;  /* 0x7fffffa60b00780c */ /* 0x000fe20003f86070 */
[----:B------:R-:W-:Y:S01]  /*3ea0*/  IMAD R199, R199, UR4, RZ ;  /* 0x00000004c7c77c24 */ /* 0x000fe2000f8e02ff */
        /* <DEDUP_REMOVED lines=13> */
[----:B------:R-:W-:Y:S01]  /*3f80*/  IMAD R229, R229, UR4, RZ ;  /* 0x00000004e5e57c24 */ /* 0x000fe2000f8e02ff */
[----:B------:R-:W-:Y:S01]  /*3f90*/  SEL R21, RZ, 0x4, P5 ;  /* 0x00000004ff157807 */ /* 0x000fe20002800000 */
[----:B------:R-:W-:Y:S01]  /*3fa0*/  IMAD R231, R231, UR4, RZ ;  /* 0x00000004e7e77c24 */ /* 0x000fe2000f8e02ff */
[----:B------:R-:W-:Y:S01]  /*3fb0*/  ISETP.GE.U32.AND P4, PT, R25, 0x7fffffa3, PT ;  /* 0x7fffffa31900780c */ /* 0x000fe20003f86070 */
[----:B------:R-:W-:Y:S01]  /*3fc0*/  VIADD R25, R171, 0xffffffdd ;  /* 0xffffffddab197836 */ /* 0x000fe20000000000 */
[----:B------:R-:W-:Y:S01]  /*3fd0*/  ISETP.GE.U32.AND P5, PT, R22, 0x7fffffa4, PT ;  /* 0x7fffffa41600780c */ /* 0x000fe20003fa6070 */
[----:B------:R-:W-:Y:S01]  /*3fe0*/  IMAD.IADD R23, R23, 0x1, R24 ;  /* 0x0000000117177824 */ /* 0x000fe200078e0218 */
        /* <DEDUP_REMOVED lines=9> */
[----:B------:R-:W-:Y:S01]  /*4080*/  VIADD R241, R37, UR10 ;  /* 0x0000000a25f17c36 */ /* 0x000fe20008000000 */
[----:B------:R-:W-:Y:S01]  /*4090*/  ISETP.GE.U32.AND P4, PT, R26, 0x7fffffbf, PT ;  /* 0x7fffffbf1a00780c */ /* 0x000fe20003f86070 */
[----:B------:R-:W-:Y:S01]  /*40a0*/  IMAD R239, R239, UR4, RZ ;  /* 0x00000004efef7c24 */ /* 0x000fe2000f8e02ff */
[----:B------:R-:W-:Y:S01]  /*40b0*/  SEL R26, RZ, 0x7fff8, P5 ;  /* 0x0007fff8ff1a7807 */ /* 0x000fe20002800000 */
[----:B------:R-:W-:Y:S01]  /*40c0*/  IMAD.U32 R139, RZ, RZ, UR13 ;  /* 0x0000000dff8b7e24 */ /* 0x000fe2000f8e00ff */
[----:B------:R-:W-:Y:S01]  /*40d0*/  ISETP.GE.U32.AND P5, PT, R27, 0x7fffffc0, PT ;  /* 0x7fffffc01b00780c */ /* 0x000fe20003fa6070 */
[----:B------:R-:W-:Y:S01]  /*40e0*/  VIADD R27, R171, 0xffffffd9 ;  /* 0xffffffd9ab1b7836 */ /* 0x000fe20000000000 */
[----:B------:R-:W-:Y:S01]  /*40f0*/  SEL R32, RZ, 0x1fffe, P3 ;  /* 0x0001fffeff207807 */ /* 0x000fe20001800000 */
[----:B------:R-:W-:Y:S01]  /*4100*/  IMAD.U32 R137, RZ, RZ, UR13 ;  /* 0x0000000dff897e24 */ /* 0x000fe2000f8e00ff */
[----:B------:R-:W-:Y:S01]  /*4110*/  SEL R31, RZ, 0x1, P2 ;  /* 0x00000001ff1f7807 */ /* 0x000fe20001000000 */
[----:B------:R-:W-:Y:S01]  /*4120*/  IMAD.U32 R147, RZ, RZ, UR13 ;  /* 0x0000000dff937e24 */ /* 0x000fe2000f8e00ff */
[----:B------:R-:W-:Y:S01]  /*4130*/  ISETP.GE.U32.AND P3, PT, R27, 0x7fffffba, PT ;  /* 0x7fffffba1b00780c */ /* 0x000fe20003f66070 */
[----:B------:R-:W-:Y:S01]  /*4140*/  VIADD R27, R171, 0xffffffdb ;  /* 0xffffffdbab1b7836 */ /* 0x000fe20000000000 */
[----:B------:R-:W-:Y:S01]  /*4150*/  ISETP.GE.U32.AND P2, PT, R29, 0x7fffffb9, PT ;  /* 0x7fffffb91d00780c */ /* 0x000fe20003f46070 */
[----:B------:R-:W-:Y:S01]  /*4160*/  IMAD.IADD R31, R31, 0x1, R32 ;  /* 0x000000011f1f7824 */ /* 0x000fe200078e0220 */
[----:B------:R-:W-:Y:S01]  /*4170*/  SEL R29, RZ, 0x4, P4 ;  /* 0x00000004ff1d7807 */ /* 0x000fe20002000000 */
[----:B------:R-:W-:Y:S01]  /*4180*/  IMAD.U32 R149, RZ, RZ, UR13 ;  /* 0x0000000dff957e24 */ /* 0x000fe2000f8e00ff */
[----:B------:R-:W-:Y:S01]  /*4190*/  ISETP.GE.U32.AND P4, PT, R30, 0x7fffffbb, PT ;  /* 0x7fffffbb1e00780c */ /* 0x000fe20003f86070 */
[----:B------:R-:W-:Y:S01]  /*41a0*/  IMAD.U32 R133, RZ, RZ, UR13 ;  /* 0x0000000dff857e24 */ /* 0x000fe2000f8e00ff */
[----:B------:R-:W-:Y:S01]  /*41b0*/  SEL R30, RZ, 0x7fff8, P5 ;  /* 0x0007fff8ff1e7807 */ /* 0x000fe20002800000 */
[----:B------:R-:W-:Y:S01]  /*41c0*/  IMAD.U32 R135, RZ, RZ, UR13 ;  /* 0x0000000dff877e24 */ /* 0x000fe2000f8e00ff */
[----:B------:R-:W-:Y:S01]  /*41d0*/  ISETP.GE.U32.AND P5, PT, R27, 0x7fffffbc, PT ;  /* 0x7fffffbc1b00780c */ /* 0x000fe20003fa6070 */
[C---:B------:R-:W-:Y:S01]  /*41e0*/  VIADD R27, R171.reuse, 0xffffffd5 ;  /* 0xffffffd5ab1b7836 */ /* 0x040fe20000000000 */
[----:B------:R-:W-:Y:S01]  /*41f0*/  SEL R40, RZ, 0x1fffe, P3 ;  /* 0x0001fffeff287807 */ /* 0x000fe20001800000 */
[----:B------:R-:W-:Y:S01]  /*4200*/  IMAD.U32 R151, RZ, RZ, UR13 ;  /* 0x0000000dff977e24 */ /* 0x000fe2000f8e00ff */
[----:B------:R-:W-:Y:S01]  /*4210*/  SEL R35, RZ, 0x1, P2 ;  /* 0x00000001ff237807 */ /* 0x000fe20001000000 */
[----:B------:R-:W-:Y:S01]  /*4220*/  VIADD R176, R171, 0xffffffbb ;  /* 0xffffffbbabb07836 */ /* 0x000fe20000000000 */
[----:B------:R-:W-:Y:S01]  /*4230*/  ISETP.GE.U32.AND P3, PT, R27, 0x7fffffb6, PT ;  /* 0x7fffffb61b00780c */ /* 0x000fe20003f66070 */
[----:B------:R-:W-:Y:S01]  /*4240*/  VIADD R27, R171, 0xffffffd7 ;  /* 0xffffffd7ab1b7836 */ /* 0x000fe20000000000 */
[----:B------:R-:W-:Y:S01]  /*4250*/  ISETP.GE.U32.AND P2, PT, R33, 0x7fffffb5, PT ;  /* 0x7fffffb52100780c */ /* 0x000fe20003f46070 */
[----:B------:R-:W-:Y:S01]  /*4260*/  IMAD.IADD R35, R35, 0x1, R40 ;  /* 0x0000000123237824 */ /* 0x000fe200078e0228 */
[----:B------:R-:W-:-:S02]  /*4270*/  SEL R33, RZ, 0x4, P4 ;  /* 0x00000004ff217807 */ /* 0x000fc40002000000 */
[----:B------:R-:W-:Y:S02]  /*4280*/  ISETP.GE.U32.AND P4, PT, R34, 0x7fffffb7, PT ;  /* 0x7fffffb72200780c */ /* 0x000fe40003f86070 */
[----:B------:R-:W-:Y:S02]  /*4290*/  SEL R34, RZ, 0x7fff8, P5 ;  /* 0x0007fff8ff227807 */ /* 0x000fe40002800000 */
[----:B------:R-:W-:Y:S02]  /*42a0*/  SEL R42, RZ, 0x1, P2 ;  /* 0x00000001ff2a7807 */ /* 0x000fe40001000000 */
[----:B------:R-:W-:Y:S02]  /*42b0*/  LOP3.LUT R14, R14, 0x3, RZ, 0xc0, !PT ;  /* 0x000000030e0e7812 */ /* 0x000fe400078ec0ff */
[----:B------:R-:W-:Y:S01]  /*42c0*/  ISETP.GE.U32.AND P5, PT, R27, 0x7fffffb8, PT ;  /* 0x7fffffb81b00780c */ /* 0x000fe20003fa6070 */
[----:B------:R-:W-:Y:S01]  /*42d0*/  VIADD R27, R171, 0xffffffd1 ;  /* 0xffffffd1ab1b7836 */ /* 0x000fe20000000000 */
[----:B------:R-:W-:-:S02]  /*42e0*/  ISETP.GE.U32.AND P2, PT, R41, 0x7fffffb1, PT ;  /* 0x7fffffb12900780c */ /* 0x000fc40003f46070 */
[----:B------:R-:W-:Y:S02]  /*42f0*/  IADD3 R12, PT, PT, R14, R12, R13 ;  /* 0x0000000c0e0c7210 */ /* 0x000fe40007ffe00d */
[----:B------:R-:W-:Y:S02]  /*4300*/  SEL R44, RZ, 0x1, P2 ;  /* 0x00000001ff2c7807 */ /* 0x000fe40001000000 */
[--C-:B------:R-:W-:Y:S02]  /*4310*/  SHF.R.U32.HI R13, RZ, 0x9, R46.reuse ;  /* 0x00000009ff0d7819 */ /* 0x100fe4000001162e */
[----:B------:R-:W-:Y:S02]  /*4320*/  SEL R43, RZ, 0x1fffe, P3 ;  /* 0x0001fffeff2b7807 */ /* 0x000fe40001800000 */
[----:B------:R-:W-:Y:S02]  /*4330*/  ISETP.GE.U32.AND P2, PT, R45, 0x7fffffb3, PT ;  /* 0x7fffffb32d00780c */ /* 0x000fe40003f46070 */
[----:B------:R-:W-:Y:S01]  /*4340*/  ISETP.GE.U32.AND P3, PT, R27, 0x7fffffb2, PT ;  /* 0x7fffffb21b00780c */ /* 0x000fe20003f66070 */
[----:B------:R-:W-:Y:S01]  /*4350*/  VIADD R27, R171, 0xffffffd3 ;  /* 0xffffffd3ab1b7836 */ /* 0x000fe20000000000 */
[----:B------:R-:W-:Y:S01]  /*4360*/  SHF.R.U32.HI R15, RZ, 0x8, R46 ;  /* 0x00000008ff0f7819 */ /* 0x000fe2000001162e */
[----:B------:R-:W-:Y:S01]  /*4370*/  IMAD.IADD R42, R42, 0x1, R43 ;  /* 0x000000012a2a7824 */ /* 0x000fe200078e022b */
[----:B------:R-:W-:-:S02]  /*4380*/  SEL R14, RZ, 0x7fff8, P5 ;  /* 0x0007fff8ff0e7807 */ /* 0x000fc40002800000 */
[----:B------:R-:W-:Y:S02]  /*4390*/  LOP3.LUT P5, RZ, R13, 0x1, RZ, 0xc0, !PT ;  /* 0x000000010dff7812 */ /* 0x000fe400078ac0ff */
[----:B------:R-:W-:Y:S02]  /*43a0*/  SEL R13, RZ, 0x4, P2 ;  /* 0x00000004ff0d7807 */ /* 0x000fe40001000000 */
[----:B------:R-:W-:Y:S02]  /*43b0*/  SEL R45, RZ, 0x1fffe, P3 ;  /* 0x0001fffeff2d7807 */ /* 0x000fe40001800000 */
[----:B------:R-:W-:Y:S02]  /*43c0*/  LOP3.LUT P2, RZ, R15, 0x1, RZ, 0xc0, !PT ;  /* 0x000000010fff7812 */ /* 0x000fe4000784c0ff */
[----:B------:R-:W-:Y:S01]  /*43d0*/  LOP3.LUT R19, R19, 0x3, RZ, 0xc0, !PT ;  /* 0x0000000313137812 */ /* 0x000fe200078ec0ff */
[----:B------:R-:W-:Y:S01]  /*43e0*/  IMAD.IADD R44, R44, 0x1, R45 ;  /* 0x000000012c2c7824 */ /* 0x000fe200078e022d */
[----:B------:R-:W-:-:S02]  /*43f0*/  ISETP.GE.U32.AND P3, PT, R27, 0x7fffffb4, PT ;  /* 0x7fffffb41b00780c */ /* 0x000fc40003f66070 */
[--C-:B------:R-:W-:Y:S01]  /*4400*/  SHF.R.U32.HI R15, RZ, 0x7, R46.reuse ;  /* 0x00000007ff0f7819 */ /* 0x100fe2000001162e */
[----:B------:R-:W-:Y:S01]  /*4410*/  LDGSTS.E [R173+0xc058], desc[UR16][R90.64], P5 ;  /* 0x0c0580005aad7fae */ /* 0x000fe2000a9a1010 */
[----:B------:R-:W-:Y:S01]  /*4420*/  IADD3 R11, PT, PT, R19, R18, R11 ;  /* 0x00000012130b7210 */ /* 0x000fe20007ffe00b */
[----:B------:R-:W-:Y:S01]  /*4430*/  IMAD.U32 R19, RZ, RZ, UR12 ;  /* 0x0000000cff137e24 */ /* 0x000fe2000f8e00ff */
[----:B------:R-:W-:Y:S02]  /*4440*/  SEL R18, RZ, 0x7fff8, P3 ;  /* 0x0007fff8ff127807 */ /* 0x000fe40001800000 */
[----:B------:R-:W-:Y:S01]  /*4450*/  LOP3.LUT P3, RZ, R15, 0x1, RZ, 0xc0, !PT ;  /* 0x000000010fff7812 */ /* 0x000fe2000786c0ff */
[----:B------:R-:W-:Y:S01]  /*4460*/  LDGSTS.E [R173+0xc05c], desc[UR16][R104.64], P2 ;  /* 0x0c05c00068ad7fae */ /* 0x000fe200091a1010 */
[----:B------:R-:W-:Y:S01]  /*4470*/  LOP3.LUT R44, R44, 0x3, RZ, 0xc0, !PT ;  /* 0x000000032c2c7812 */ /* 0x000fe200078ec0ff */
[----:B------:R-:W-:Y:S01]  /*4480*/  IMAD.SHL.U32 R11, R11, 0x100, RZ ;  /* 0x000001000b0b7824 */ /* 0x000fe200078e00ff */
[----:B------:R-:W-:Y:S01]  /*4490*/  SHF.R.U32.HI R15, RZ, 0x6, R46 ;  /* 0x00000006ff0f7819 */ /* 0x000fe2000001162e */
[----:B--2---:R-:W-:Y:S01]  /*44a0*/  IMAD.WIDE R122, R19, 0x4, R122 ;  /* 0x00000004137a7825 */ /* 0x004fe200078e027a */
[----:B------:R-:W-:-:S02]  /*44b0*/  IADD3 R13, PT, PT, R44, R18, R13 ;  /* 0x000000122c0d7210 */ /* 0x000fc40007ffe00d */
[----:B------:R-:W-:Y:S01]  /*44c0*/  LOP3.LUT P2, RZ, R15, 0x1, RZ, 0xc0, !PT ;  /* 0x000000010fff7812 */ /* 0x000fe2000784c0ff */
[----:B-1----:R-:W-:Y:S01]  /*44d0*/  IMAD.WIDE R94, R19, 0x4, R94 ;  /* 0x00000004135e7825 */ /* 0x002fe200078e025e */
[----:B------:R-:W-:Y:S02]  /*44e0*/  LOP3.LUT R20, R13, 0xf, RZ, 0xc0, !PT ;  /* 0x0000000f0d147812 */ /* 0x000fe400078ec0ff */
[----:B------:R-:W-:Y:S01]  /*44f0*/  LOP3.LUT R11, R11, 0xf00, RZ, 0xe2, !PT ;  /* 0x00000f000b0b7812 */ /* 0x000fe200078ee2ff */
[----:B------:R-:W-:Y:S01]  /*4500*/  LDGSTS.E [R173+0xc060], desc[UR16][R102.64], P3 ;  /* 0x0c06000066ad7fae */ /* 0x000fe200099a1010 */
[----:B------:R-:W-:Y:S01]  /*4510*/  SHF.R.U32.HI R13, RZ, 0x5, R46 ;  /* 0x00000005ff0d7819 */ /* 0x000fe2000001162e */
[----:B------:R-:W-:Y:S01]  /*4520*/  IMAD.U32 R15, RZ, RZ, UR12 ;  /* 0x0000000cff0f7e24 */ /* 0x000fe2000f8e00ff */
[----:B------:R-:W-:Y:S01]  /*4530*/  SEL R41, RZ, 0x4, P4 ;  /* 0x00000004ff297807 */ /* 0x000fe20002000000 */
[----:B------:R-:W-:Y:S01]  /*4540*/  IMAD R11, R12, 0x1000, R11 ;  /* 0x000010000c0b7824 */ /* 0x000fe200078e020b */
[----:B------:R-:W-:Y:S01]  /*4550*/  LOP3.LUT P3, RZ, R13, 0x1, RZ, 0xc0, !PT ;  /* 0x000000010dff7812 */ /* 0x000fe2000786c0ff */
[----:B------:R-:W-:Y:S01]  /*4560*/  IMAD.WIDE R118, R15, 0x4, R118 ;  /* 0x000000040f767825 */ /* 0x000fe200078e0276 */
[----:B------:R-:W-:Y:S01]  /*4570*/  SHF.R.U32.HI R12, RZ, 0x4, R46 ;  /* 0x00000004ff0c7819 */ /* 0x000fe2000001162e */
[----:B------:R-:W-:Y:S01]  /*4580*/  LDGSTS.E [R173+0xc064], desc[UR16][R112.64], P2 ;  /* 0x0c06400070ad7fae */ /* 0x000fe200091a1010 */
[----:B------:R-:W-:Y:S01]  /*4590*/  ISETP.GE.U32.AND P4, PT, R175, 0x7fffffa1, PT ;  /* 0x7fffffa1af00780c */ /* 0x000fe20003f86070 */
[----:B------:R-:W-:Y:S01]  /*45a0*/  IMAD.WIDE R108, R15, 0x4, R108 ;  /* 0x000000040f6c7825 */ /* 0x000fe200078e026c */
[----:B------:R-:W-:-:S02]  /*45b0*/  LOP3.LUT P2, RZ, R12, 0x1, RZ, 0xc0, !PT ;  /* 0x000000010cff7812 */ /* 0x000fc4000784c0ff */
[----:B------:R-:W-:Y:S02]  /*45c0*/  SHF.R.U32.HI R12, RZ, 0x3, R46 ;  /* 0x00000003ff0c7819 */ /* 0x000fe4000001162e */
[----:B------:R-:W-:Y:S02]  /*45d0*/  SEL R27, RZ, 0x1, P4 ;  /* 0x00000001ff1b7807 */ /* 0x000fe40002000000 */
[----:B------:R-:W-:Y:S01]  /*45e0*/  LOP3.LUT R35, R35, 0x3, RZ, 0xc0, !PT ;  /* 0x0000000323237812 */ /* 0x000fe200078ec0ff */
[----:B------:R-:W-:Y:S01]  /*45f0*/  LDGSTS.E [R173+0xc068], desc[UR16][R114.64], P3 ;  /* 0x0c06800072ad7fae */ /* 0x000fe200099a1010 */
[----:B------:R-:W-:Y:S01]  /*4600*/  LOP3.LUT P3, RZ, R12, 0x1, RZ, 0xc0, !PT ;  /* 0x000000010cff7812 */ /* 0x000fe2000786c0ff */
[----:B------:R-:W-:Y:S01]  /*4610*/  IMAD.IADD R27, R27, 0x1, R28 ;  /* 0x000000011b1b7824 */ /* 0x000fe200078e021c */
[--C-:B------:R-:W-:Y:S02]  /*4620*/  SHF.R.U32.HI R12, RZ, 0x2, R46.reuse ;  /* 0x00000002ff0c7819 */ /* 0x100fe4000001162e */
[----:B------:R-:W-:Y:S01]  /*4630*/  SHF.R.U32.HI R46, RZ, 0x1, R46 ;  /* 0x00000001ff2e7819 */ /* 0x000fe2000001162e */
[----:B------:R-:W-:Y:S01]  /*4640*/  LDGSTS.E [R173+0xc06c], desc[UR16][R16.64], P2 ;  /* 0x0c06c00010ad7fae */ /* 0x000fe200091a1010 */
[----:B------:R-:W-:-:S02]  /*4650*/  LOP3.LUT P2, RZ, R12, 0x1, RZ, 0xc0, !PT ;  /* 0x000000010cff7812 */ /* 0x000fc4000784c0ff */
[----:B------:R-:W-:Y:S02]  /*4660*/  LOP3.LUT P5, RZ, R46, 0x1, RZ, 0xc0, !PT ;  /* 0x000000012eff7812 */ /* 0x000fe400078ac0ff */
[----:B------:R-:W-:Y:S02]  /*4670*/  LOP3.LUT R27, R27, 0x3, RZ, 0xc0, !PT ;  /* 0x000000031b1b7812 */ /* 0x000fe400078ec0ff */
[----:B------:R-:W-:Y:S01]  /*4680*/  LOP3.LUT R42, R42, 0x3, RZ, 0xc0, !PT ;  /* 0x000000032a2a7812 */ /* 0x000fe200078ec0ff */
[----:B------:R-:W-:Y:S01]  /*4690*/  LDGSTS.E [R173+0xc070], desc[UR16][R116.64], P3 ;  /* 0x0c07000074ad7fae */ /* 0x000fe200099a1010 */
[----:B------:R-:W-:Y:S02]  /*46a0*/  LOP3.LUT R23, R23, 0x3, RZ, 0xc0, !PT ;  /* 0x0000000317177812 */ /* 0x000fe400078ec0ff */
[----:B------:R-:W-:Y:S02]  /*46b0*/  IADD3 R25, PT, PT, R27, R26, R25 ;  /* 0x0000001a1b197210 */ /* 0x000fe40007ffe019 */
[----:B------:R-:W-:Y:S01]  /*46c0*/  IADD3 R33, PT, PT, R35, R34, R33 ;  /* 0x0000002223217210 */ /* 0x000fe20007ffe021 */
[----:B------:R-:W-:Y:S01]  /*46d0*/  LDGSTS.E [R173+0xc074], desc[UR16][R8.64], P2 ;  /* 0x0c07400008ad7fae */ /* 0x000fe200091a1010 */
[----:B------:R-:W-:-:S02]  /*46e0*/  IADD3 R41, PT, PT, R42, R14, R41 ;  /* 0x0000000e2a297210 */ /* 0x000fc40007ffe029 */
[----:B------:R-:W-:Y:S01]  /*46f0*/  IADD3 R21, PT, PT, R23, R22, R21 ;  /* 0x0000001617157210 */ /* 0x000fe20007ffe015 */
[----:B------:R-:W-:Y:S01]  /*4700*/  LDGSTS.E [R173+0xc078], desc[UR16][R6.64], P5 ;  /* 0x0c07800006ad7fae */ /* 0x000fe2000a9a1010 */
[-C--:B------:R-:W-:Y:S01]  /*4710*/  LEA R142, P5, R181, R120.reuse, 0x2 ;  /* 0x00000078b58e7211 */ /* 0x080fe200078a10ff */
[----:B------:R-:W-:Y:S01]  /*4720*/  IMAD.SHL.U32 R18, R33, 0x100, RZ ;  /* 0x0000010021127824 */ /* 0x000fe200078e00ff */
[----:B------:R-:W-:Y:S01]  /*4730*/  LOP3.LUT R14, R25, 0xf, RZ, 0xc0, !PT ;  /* 0x0000000f190e7812 */ /* 0x000fe200078ec0ff */
[----:B------:R-:W-:Y:S01]  /*4740*/  LDGSTS.E [R173+0xc07c], desc[UR16][R4.64], !P1 ;  /* 0x0c07c00004ad7fae */ /* 0x000fe2000c9a1010 */
[----:B------:R-:W-:Y:S01]  /*4750*/  LEA R140, P1, R177, R120, 0x2 ;  /* 0x00000078b18c7211 */ /* 0x000fe200078210ff */
[----:B------:R-:W-:Y:S01]  /*4760*/  IMAD R20, R41, 0x10, R20 ;  /* 0x0000001029147824 */ /* 0x000fe200078e0214 */
[-C--:B------:R-:W-:Y:S01]  /*4770*/  LEA.HI.X.SX32 R143, R181, R2.reuse, 0x2, P5 ;  /* 0x00000002b58f7211 */ /* 0x080fe200028f16ff */
[----:B------:R-:W-:Y:S01]  /*4780*/  IMAD R14, R21, 0x10, R14 ;  /* 0x00000010150e7824 */ /* 0x000fe200078e020e */
[----:B------:R-:W-:Y:S01]  /*4790*/  LEA.HI.X.SX32 R141, R177, R2, 0x2, P1 ;  /* 0x00000002b18d7211 */ /* 0x000fe200008f16ff */
[----:B------:R-:W-:Y:S01]  /*47a0*/  IMAD.U32 R21, RZ, RZ, UR12 ;  /* 0x0000000cff157e24 */ /* 0x000fe2000f8e00ff */
[-C--:B------:R-:W-:Y:S01]  /*47b0*/  LEA R144, P1, R185, R120.reuse, 0x2 ;  /* 0x00000078b9907211 */ /* 0x080fe200078210ff */
[----:B------:R-:W0:Y:S01]  /*47c0*/  LDGDEPBAR ;  /* 0x00000000000079af */ /* 0x000e220000000000 */
[----:B------:R-:W-:Y:S01]  /*47d0*/  LEA R60, P5, R189, R120, 0x2 ;  /* 0x00000078bd3c7211 */ /* 0x000fe200078a10ff */
[----:B---3--:R-:W-:Y:S01]  /*47e0*/  IMAD.WIDE R96, R21, 0x4, R96 ;  /* 0x0000000415607825 */ /* 0x008fe200078e0260 */
[----:B------:R-:W-:-:S02]  /*47f0*/  LOP3.LUT R31, R31, 0x3, RZ, 0xc0, !PT ;  /* 0x000000031f1f7812 */ /* 0x000fc400078ec0ff */
[----:B------:R-:W-:Y:S01]  /*4800*/  LEA.HI.X.SX32 R145, R185, R2, 0x2, P1 ;  /* 0x00000002b9917211 */ /* 0x000fe200008f16ff */
[----:B------:R-:W-:Y:S01]  /*4810*/  IMAD.WIDE R134, R135, 0x4, R142 ;  /* 0x0000000487867825 */ /* 0x000fe200078e028e */
[----:B------:R-:W-:Y:S02]  /*4820*/  LEA R34, P1, R193, R120, 0x2 ;  /* 0x00000078c1227211 */ /* 0x000fe400078210ff */
[----:B------:R-:W-:Y:S01]  /*4830*/  LEA.HI.X.SX32 R61, R189, R2, 0x2, P5 ;  /* 0x00000002bd3d7211 */ /* 0x000fe200028f16ff */
[----:B------:R-:W-:Y:S01]  /*4840*/  IMAD.WIDE R136, R137, 0x4, R144 ;  /* 0x0000000489887825 */ /* 0x000fe200078e0290 */
[----:B------:R-:W-:Y:S02]  /*4850*/  LEA R32, P5, R197, R120, 0x2 ;  /* 0x00000078c5207211 */ /* 0x000fe400078a10ff */
[----:B------:R-:W-:Y:S01]  /*4860*/  IADD3 R29, PT, PT, R31, R30, R29 ;  /* 0x0000001e1f1d7210 */ /* 0x000fe20007ffe01d */
[----:B------:R-:W-:Y:S01]  /*4870*/  IMAD.WIDE R138, R139, 0x4, R60 ;  /* 0x000000048b8a7825 */ /* 0x000fe200078e023c */
[----:B------:R-:W-:-:S02]  /*4880*/  LOP3.LUT R18, R18, 0xf00, RZ, 0xe2, !PT ;  /* 0x00000f0012127812 */ /* 0x000fc400078ee2ff */
[----:B------:R-:W-:Y:S02]  /*4890*/  LEA.HI.X.SX32 R35, R193, R2, 0x2, P1 ;  /* 0x00000002c1237211 */ /* 0x000fe400008f16ff */
[----:B------:R-:W-:Y:S01]  /*48a0*/  LEA R30, P1, R201, R120, 0x2 ;  /* 0x00000078c91e7211 */ /* 0x000fe200078210ff */
[----:B------:R-:W-:Y:S01]  /*48b0*/  IMAD R18, R29, 0x1000, R18 ;  /* 0x000010001d127824 */ /* 0x000fe200078e0212 */
[----:B------:R-:W-:Y:S02]  /*48c0*/  LEA.HI.X.SX32 R33, R197, R2, 0x2, P5 ;  /* 0x00000002c5217211 */ /* 0x000fe400028f16ff */
[----:B------:R-:W-:Y:S02]  /*48d0*/  LOP3.LUT R14, R14, 0xff, RZ, 0xc0, !PT ;  /* 0x000000ff0e0e7812 */ /* 0x000fe400078ec0ff */
[----:B------:R-:W-:Y:S02]  /*48e0*/  LOP3.LUT R13, R20, 0xff, RZ, 0xc0, !PT ;  /* 0x000000ff140d7812 */ /* 0x000fe400078ec0ff */
[----:B------:R-:W-:Y:S01]  /*48f0*/  LEA R28, P5, R205, R120, 0x2 ;  /* 0x00000078cd1c7211 */ /* 0x000fe200078a10ff */
[----:B------:R-:W-:Y:S01]  /*4900*/  IMAD.IADD R11, R11, 0x1, R14 ;  /* 0x000000010b0b7824 */ /* 0x000fe200078e020e */
[----:B------:R-:W-:Y:S01]  /*4910*/  LEA.HI.X.SX32 R31, R201, R2, 0x2, P1 ;  /* 0x00000002c91f7211 */ /* 0x000fe200008f16ff */
[----:B------:R-:W-:Y:S01]  /*4920*/  IMAD.IADD R18, R18, 0x1, R13 ;  /* 0x0000000112127824 */ /* 0x000fe200078e020d */
[----:B------:R-:W-:Y:S01]  /*4930*/  LEA R26, P1, R209, R120, 0x2 ;  /* 0x00000078d11a7211 */ /* 0x000fe200078210ff */
[----:B------:R-:W-:Y:S01]  /*4940*/  IMAD.U32 R13, RZ, RZ, UR12 ;  /* 0x0000000cff0d7e24 */ /* 0x000fe2000f8e00ff */
[----:B------:R-:W-:-:S02]  /*4950*/  LEA.HI.X.SX32 R29, R205, R2, 0x2, P5 ;  /* 0x00000002cd1d7211 */ /* 0x000fc400028f16ff */
[----:B------:R-:W-:Y:S01]  /*4960*/  LEA R24, P5, R211, R120, 0x2 ;  /* 0x00000078d3187211 */ /* 0x000fe200078a10ff */
[----:B------:R-:W-:Y:S01]  /*4970*/  IMAD.WIDE R88, R13, 0x4, R88 ;  /* 0x000000040d587825 */ /* 0x000fe200078e0258 */
[----:B------:R-:W-:Y:S02]  /*4980*/  LEA.HI.X.SX32 R27, R209, R2, 0x2, P1 ;  /* 0x00000002d11b7211 */ /* 0x000fe400008f16ff */
[----:B------:R-:W-:Y:S02]  /*4990*/  LEA R22, P1, R213, R120, 0x2 ;  /* 0x00000078d5167211 */ /* 0x000fe400078210ff */
[----:B------:R-:W-:Y:S02]  /*49a0*/  LEA.HI.X.SX32 R25, R211, R2, 0x2, P5 ;  /* 0x00000002d3197211 */ /* 0x000fe400028f16ff */
[----:B------:R-:W-:Y:S02]  /*49b0*/  PRMT R128, R11, 0x5410, R18 ;  /* 0x000054100b807816 */ /* 0x000fe40000000012 */
[----:B------:R-:W-:-:S02]  /*49c0*/  LEA R20, P5, R215, R120, 0x2 ;  /* 0x00000078d7147211 */ /* 0x000fc400078a10ff */
[----:B------:R-:W-:Y:S02]  /*49d0*/  LEA.HI.X.SX32 R23, R213, R2, 0x2, P1 ;  /* 0x00000002d5177211 */ /* 0x000fe400008f16ff */
[----:B------:R-:W-:Y:S02]  /*49e0*/  LEA R18, P1, R217, R120, 0x2 ;  /* 0x00000078d9127211 */ /* 0x000fe400078210ff */
[----:B------:R-:W-:Y:S02]  /*49f0*/  SHF.R.U64 R11, R128, 0x1f, RZ ;  /* 0x0000001f800b7819 */ /* 0x000fe400000012ff */
[----:B------:R-:W-:Y:S02]  /*4a00*/  ISETP.NE.U32.AND P3, PT, R10, RZ, PT ;  /* 0x000000ff0a00720c */ /* 0x000fe40003f65070 */
[----:B------:R-:W-:Y:S02]  /*4a10*/  LEA.HI.X.SX32 R21, R215, R2, 0x2, P5 ;  /* 0x00000002d7157211 */ /* 0x000fe400028f16ff */
[----:B------:R-:W-:-:S02]  /*4a20*/  LEA R10, P5, R219, R120, 0x2 ;  /* 0x00000078db0a7211 */ /* 0x000fc400078a10ff */
[----:B------:R-:W-:Y:S02]  /*4a30*/  LEA.HI.X.SX32 R19, R217, R2, 0x2, P1 ;  /* 0x00000002d9137211 */ /* 0x000fe400008f16ff */
[----:B------:R-:W-:Y:S02]  /*4a40*/  LOP3.LUT P2, RZ, R11, 0x1, RZ, 0xc0, !PT ;  /* 0x000000010bff7812 */ /* 0x000fe4000784c0ff */
[----:B------:R-:W-:Y:S02]  /*4a50*/  LEA R12, P1, R221, R120, 0x2 ;  /* 0x00000078dd0c7211 */ /* 0x000fe400078210ff */
[----:B------:R-:W-:Y:S01]  /*4a60*/  LEA.HI.X.SX32 R11, R219, R2, 0x2, P5 ;  /* 0x00000002db0b7211 */ /* 0x000fe200028f16ff */
[----:B------:R-:W-:Y:S01]  /*4a70*/  LDGSTS.E [R241], desc[UR16][R140.64], P3 ;  /* 0x000000008cf17fae */ /* 0x000fe200099a1010 */
[----:B------:R-:W-:Y:S02]  /*4a80*/  LEA R14, P5, R223, R120, 0x2 ;  /* 0x00000078df0e7211 */ /* 0x000fe400078a10ff */
[----:B------:R-:W-:Y:S01]  /*4a90*/  LEA.HI.X.SX32 R13, R221, R2, 0x2, P1 ;  /* 0x00000002dd0d7211 */ /* 0x000fe200008f16ff */
[----:B------:R1:W-:Y:S01]  /*4aa0*/  LDGSTS.E [R241+0x400], desc[UR16][R142.64], P3 ;  /* 0x004000008ef17fae */ /* 0x0003e200099a1010 */
[----:B------:R-:W-:-:S02]  /*4ab0*/  LEA R40, P1, R179, R120, 0x2 ;  /* 0x00000078b3287211 */ /* 0x000fc400078210ff */
[----:B------:R-:W-:Y:S01]  /*4ac0*/  LEA.HI.X.SX32 R15, R223, R2, 0x2, P5 ;  /* 0x00000002df0f7211 */ /* 0x000fe200028f16ff */
[----:B------:R2:W-:Y:S01]  /*4ad0*/  LDGSTS.E [R241+0x800], desc[UR16][R144.64], P3 ;  /* 0x0080000090f17fae */ /* 0x0005e200099a1010 */
[----:B------:R-:W-:Y:S02]  /*4ae0*/  LEA R42, P5, R183, R120, 0x2 ;  /* 0x00000078b72a7211 */ /* 0x000fe400078a10ff */
[----:B------:R-:W-:Y:S01]  /*4af0*/  LEA.HI.X.SX32 R41, R179, R2, 0x2, P1 ;  /* 0x00000002b3297211 */ /* 0x000fe200008f16ff */
[----:B------:R3:W-:Y:S01]  /*4b00*/  LDGSTS.E [R241+0xc00], desc[UR16][R60.64], P3 ;  /* 0x00c000003cf17fae */ /* 0x0007e200099a1010 */
[----:B------:R-:W-:Y:S02]  /*4b10*/  LEA R44, P1, R187, R120, 0x2 ;  /* 0x00000078bb2c7211 */ /* 0x000fe400078210ff */
[----:B------:R-:W-:Y:S01]  /*4b20*/  LEA.HI.X.SX32 R43, R183, R2, 0x2, P5 ;  /* 0x00000002b72b7211 */ /* 0x000fe200028f16ff */
[----:B------:R-:W-:Y:S01]  /*4b30*/  LDGSTS.E [R241+0x1000], desc[UR16][R34.64], P3 ;  /* 0x0100000022f17fae */ /* 0x000fe200099a1010 */
[----:B------:R-:W-:Y:S01]  /*4b40*/  LEA R46, P5, R191, R120, 0x2 ;  /* 0x00000078bf2e7211 */ /* 0x000fe200078a10ff */
[----:B-1----:R-:W-:Y:S01]  /*4b50*/  IMAD.WIDE R142, R149, 0x4, R32 ;  /* 0x00000004958e7825 */ /* 0x002fe200078e0220 */
[----:B------:R-:W-:Y:S01]  /*4b60*/  LEA.HI.X.SX32 R45, R187, R2, 0x2, P1 ;  /* 0x00000002bb2d7211 */ /* 0x000fe200008f16ff */
[----:B------:R1:W-:Y:S01]  /*4b70*/  LDGSTS.E [R241+0x1400], desc[UR16][R32.64], P3 ;  /* 0x0140000020f17fae */ /* 0x0003e200099a1010 */
[----:B------:R-:W-:Y:S01]  /*4b80*/  LEA R48, P1, R195, R120, 0x2 ;  /* 0x00000078c3307211 */ /* 0x000fe200078210ff */
[----:B--2---:R-:W-:Y:S01]  /*4b90*/  IMAD.WIDE R144, R147, 0x4, R30 ;  /* 0x0000000493907825 */ /* 0x004fe200078e021e */
[----:B------:R-:W-:Y:S01]  /*4ba0*/  LEA.HI.X.SX32 R47, R191, R2, 0x2, P5 ;  /* 0x00000002bf2f7211 */ /* 0x000fe200028f16ff */
[----:B------:R2:W-:Y:S01]  /*4bb0*/  LDGSTS.E [R241+0x1800], desc[UR16][R30.64], P3 ;  /* 0x018000001ef17fae */ /* 0x0005e200099a1010 */
[----:B------:R-:W-:Y:S01]  /*4bc0*/  LEA R50, P5, R199, R120, 0x2 ;  /* 0x00000078c7327211 */ /* 0x000fe200078a10ff */
[----:B---3--:R-:W-:Y:S01]  /*4bd0*/  IMAD.U32 R61, RZ, RZ, UR13 ;  /* 0x0000000dff3d7e24 */ /* 0x008fe2000f8e00ff */
[----:B------:R-:W-:Y:S01]  /*4be0*/  LEA.HI.X.SX32 R49, R195, R2, 0x2, P1 ;  /* 0x00000002c3317211 */ /* 0x000fe200008f16ff */
[----:B------:R-:W-:Y:S01]  /*4bf0*/  LDGSTS.E [R241+0x1c00], desc[UR16][R28.64], P3 ;  /* 0x01c000001cf17fae */ /* 0x000fe200099a1010 */
[----:B------:R-:W-:-:S02]  /*4c00*/  LEA R52, P1, R203, R120, 0x2 ;  /* 0x00000078cb347211 */ /* 0x000fc400078210ff */
        /* <DEDUP_REMOVED lines=10> */
[----:B------:R-:W-:-:S02]  /*4cb0*/  LEA R58, P5, R227, R120, 0x2 ;  /* 0x00000078e33a7211 */ /* 0x000fc400078a10ff */
[----:B------:R-:W-:Y:S01]  /*4cc0*/  LEA.HI.X.SX32 R57, R225, R2, 0x2, P1 ;  /* 0x00000002e1397211 */ /* 0x000fe200008f16ff */
[----:B------:R-:W-:Y:S01]  /*4cd0*/  LDGSTS.E [R241+0x2c00], desc[UR16][R20.64], P3 ;  /* 0x02c0000014f17fae */ /* 0x000fe200099a1010 */
        /* <DEDUP_REMOVED lines=15> */
[----:B------:R-:W-:Y:S01]  /*4dd0*/  SHF.R.U64 R121, R128, 0x1e, RZ ;  /* 0x0000001e80797819 */ /* 0x000fe200000012ff */
[----:B-1----:R-:W-:Y:S01]  /*4de0*/  IMAD.WIDE R10, R149, 0x4, R42 ;  /* 0x00000004950a7825 */ /* 0x002fe200078e022a */
[----:B------:R-:W-:Y:S02]  /*4df0*/  LEA.HI.X.SX32 R65, R235, R2, 0x2, P5 ;  /* 0x00000002eb417211 */ /* 0x000fe400028f16ff */
[----:B------:R-:W-:Y:S01]  /*4e00*/  LEA R120, P5, R239, R120, 0x2 ;  /* 0x00000078ef787211 */ /* 0x000fe200078a10ff */
[----:B--2---:R-:W-:Y:S01]  /*4e10*/  IMAD.WIDE R12, R61, 0x4, R44 ;  /* 0x000000043d0c7825 */ /* 0x004fe200078e022c */
[----:B------:R-:W-:-:S02]  /*4e20*/  LEA.HI.X.SX32 R63, R237, R2, 0x2, P1 ;  /* 0x00000002ed3f7211 */ /* 0x000fc400008f16ff */
[----:B------:R-:W-:Y:S02]  /*4e30*/  LOP3.LUT P1, RZ, R121, 0x1, RZ, 0xc0, !PT ;  /* 0x0000000179ff7812 */ /* 0x000fe4000782c0ff */
[----:B------:R-:W-:Y:S02]  /*4e40*/  LEA.HI.X.SX32 R121, R239, R2, 0x2, P5 ;  /* 0x00000002ef797211 */ /* 0x000fe400028f16ff */
[----:B------:R-:W-:Y:S02]  /*4e50*/  LOP3.LUT R2, R37, 0x40, RZ, 0x3c, !PT ;  /* 0x0000004025027812 */ /* 0x000fe400078e3cff */
[----:B------:R-:W-:-:S03]  /*4e60*/  SHF.R.U64 R132, R128, 0x1d, RZ ;  /* 0x0000001d80847819 */ /* 0x000fc600000012ff */
[----:B------:R-:W-:Y:S01]  /*4e70*/  VIADD R169, R2, UR10 ;  /* 0x0000000a02a97c36 */ /* 0x000fe20008000000 */
[----:B------:R-:W-:Y:S01]  /*4e80*/  LOP3.LUT P5, RZ, R132, 0x1, RZ, 0xc0, !PT ;  /* 0x0000000184ff7812 */ /* 0x000fe200078ac0ff */
[----:B------:R-:W-:-:S03]  /*4e90*/  IMAD.WIDE R132, R133, 0x4, R140 ;  /* 0x0000000485847825 */ /* 0x000fc600078e028c */
[----:B------:R1:W-:Y:S01]  /*4ea0*/  LDGSTS.E [R169+0x200], desc[UR16][R40.64], P3 ;  /* 0x0020000028a97fae */ /* 0x0003e200099a1010 */
[----:B------:R-:W-:-:S03]  /*4eb0*/  IMAD.WIDE R140, R147, 0x4, R34 ;  /* 0x00000004938c7825 */ /* 0x000fc600078e0222 */
[----:B------:R-:W-:Y:S01]  /*4ec0*/  LDGSTS.E [R169+0x600], desc[UR16][R42.64], P3 ;  /* 0x006000002aa97fae */ /* 0x000fe200099a1010 */
[----:B------:R-:W-:-:S03]  /*4ed0*/  IMAD.WIDE R34, R151, 0x4, R26 ;  /* 0x0000000497227825 */ /* 0x000fc600078e021a */
[----:B------:R2:W-:Y:S01]  /*4ee0*/  LDGSTS.E [R169+0xa00], desc[UR16][R44.64], P3 ;  /* 0x00a000002ca97fae */ /* 0x0005e200099a1010 */
[----:B------:R-:W-:-:S03]  /*4ef0*/  IMAD.WIDE R26, R149, 0x4, R18 ;  /* 0x00000004951a7825 */ /* 0x000fc600078e0212 */
[----:B------:R-:W-:Y:S01]  /*4f00*/  LDGSTS.E [R169+0xe00], desc[UR16][R46.64], P3 ;  /* 0x00e000002ea97fae */ /* 0x000fe200099a1010 */
[----:B------:R-:W-:-:S03]  /*4f10*/  IMAD.WIDE R18, R61, 0x4, R40 ;  /* 0x000000043d127825 */ /* 0x000fc600078e0228 */
[----:B------:R3:W-:Y:S01]  /*4f20*/  LDGSTS.E [R169+0x1200], desc[UR16][R48.64], P3 ;  /* 0x0120000030a97fae */ /* 0x0007e200099a1010 */
[----:B-1----:R-:W-:-:S03]  /*4f30*/  IMAD.WIDE R40, R61, 0x4, R48 ;  /* 0x000000043d287825 */ /* 0x002fc600078e0230 */
[----:B------:R-:W-:Y:S01]  /*4f40*/  LDGSTS.E [R169+0x1600], desc[UR16][R50.64], P3 ;  /* 0x0160000032a97fae */ /* 0x000fe200099a1010 */
[----:B--2---:R-:W-:-:S03]  /*4f50*/  IMAD.WIDE R44, R61, 0x4, R52 ;  /* 0x000000043d2c7825 */ /* 0x004fc600078e0234 */
[----:B------:R1:W-:Y:S01]  /*4f60*/  LDGSTS.E [R169+0x1a00], desc[UR16][R52.64], P3 ;  /* 0x01a0000034a97fae */ /* 0x0003e200099a1010 */
[----:B------:R-:W-:-:S03]  /*4f70*/  IMAD.WIDE R146, R149, 0x4, R28 ;  /* 0x0000000495927825 */ /* 0x000fc600078e021c */
[----:B------:R-:W-:Y:S01]  /*4f80*/  LDGSTS.E [R169+0x1e00], desc[UR16][R54.64], P3 ;  /* 0x01e0000036a97fae */ /* 0x000fe200099a1010 */
[----:B------:R-:W-:-:S03]  /*4f90*/  IMAD.WIDE R42, R149, 0x4, R50 ;  /* 0x00000004952a7825 */ /* 0x000fc600078e0232 */
[----:B------:R2:W-:Y:S01]  /*4fa0*/  LDGSTS.E [R169+0x2200], desc[UR16][R56.64], P3 ;  /* 0x0220000038a97fae */ /* 0x0005e200099a1010 */
[----:B---3--:R-:W-:-:S03]  /*4fb0*/  IMAD.WIDE R48, R61, 0x4, R56 ;  /* 0x000000043d307825 */ /* 0x008fc600078e0238 */
[----:B------:R-:W-:Y:S01]  /*4fc0*/  LDGSTS.E [R169+0x2600], desc[UR16][R58.64], P3 ;  /* 0x026000003aa97fae */ /* 0x000fe200099a1010 */
[----:B-1----:R-:W-:-:S03]  /*4fd0*/  IMAD.WIDE R52, R61, 0x4, R130 ;  /* 0x000000043d347825 */ /* 0x002fc600078e0282 */
[----:B------:R1:W-:Y:S01]  /*4fe0*/  LDGSTS.E [R169+0x2a00], desc[UR16][R130.64], P3 ;  /* 0x02a0000082a97fae */ /* 0x0003e200099a1010 */
[----:B------:R-:W-:-:S03]  /*4ff0*/  IMAD.WIDE R28, R61, 0x4, R20 ;  /* 0x000000043d1c7825 */ /* 0x000fc600078e0214 */
[----:B------:R-:W-:Y:S01]  /*5000*/  LDGSTS.E [R169+0x2e00], desc[UR16][R80.64], P3 ;  /* 0x02e0000050a97fae */ /* 0x000fe200099a1010 */
[----:B------:R-:W-:-:S03]  /*5010*/  IMAD.WIDE R50, R149, 0x4, R58 ;  /* 0x0000000495327825 */ /* 0x000fc600078e023a */
[----:B------:R3:W-:Y:S01]  /*5020*/  LDGSTS.E [R169+0x3200], desc[UR16][R68.64], P3 ;  /* 0x0320000044a97fae */ /* 0x0007e200099a1010 */
[----:B--2---:R-:W-:-:S03]  /*5030*/  IMAD.WIDE R56, R61, 0x4, R68 ;  /* 0x000000043d387825 */ /* 0x004fc600078e0244 */
[----:B------:R2:W-:Y:S01]  /*5040*/  LDGSTS.E [R169+0x3600], desc[UR16][R64.64], P3 ;  /* 0x0360000040a97fae */ /* 0x0005e200099a1010 */
[----:B-1----:R-:W-:Y:S01]  /*5050*/  SHF.R.U64 R130, R128, 0x1c, RZ ;  /* 0x0000001c80827819 */ /* 0x002fe200000012ff */
[----:B------:R-:W-:Y:S02]  /*5060*/  IMAD.WIDE R58, R149, 0x4, R64 ;  /* 0x00000004953a7825 */ /* 0x000fe400078e0240 */
[----:B------:R1:W-:Y:S02]  /*5070*/  LDGSTS.E [R169+0x3a00], desc[UR16][R62.64], P3 ;  /* 0x03a000003ea97fae */ /* 0x0003e400099a1010 */
[----:B------:R-:W-:Y:S02]  /*5080*/  IMAD.WIDE R60, R61, 0x4, R62 ;  /* 0x000000043d3c7825 */ /* 0x000fe400078e023e */
[----:B------:R-:W-:Y:S01]  /*5090*/  LDGSTS.E [R169+0x3e00], desc[UR16][R120.64], P3 ;  /* 0x03e0000078a97fae */ /* 0x000fe200099a1010 */
[----:B------:R-:W-:Y:S01]  /*50a0*/  LOP3.LUT P3, RZ, R130, 0x1, RZ, 0xc0, !PT ;  /* 0x0000000182ff7812 */ /* 0x000fe2000786c0ff */
[----:B---3--:R-:W-:-:S02]  /*50b0*/  IMAD.U32 R69, RZ, RZ, UR12 ;  /* 0x0000000cff457e24 */ /* 0x008fc4000f8e00ff */
[----:B------:R-:W0:Y:S01]  /*50c0*/  LDGDEPBAR ;  /* 0x00000000000079af */ /* 0x000e220000000000 */
[C---:B--2---:R-:W-:Y:S01]  /*50d0*/  SHF.R.U64 R64, R128.reuse, 0x1b, RZ ;  /* 0x0000001b80407819 */ /* 0x044fe200000012ff */
[----:B------:R-:W-:Y:S01]  /*50e0*/  IMAD.WIDE R100, R69, 0x4, R100 ;  /* 0x0000000445647825 */ /* 0x000fe200078e0264 */
[----:B------:R-:W-:Y:S01]  /*50f0*/  SHF.R.U64 R65, R128, 0x1a, RZ ;  /* 0x0000001a80417819 */ /* 0x000fe200000012ff */
[----:B------:R-:W-:Y:S02]  /*5100*/  BAR.SYNC.DEFER_BLOCKING 0x0 ;  /* 0x0000000000007b1d */ /* 0x000fe40000010000 */
[----:B------:R-:W-:-:S04]  /*5110*/  IMAD.WIDE R20, R151, 0x4, R14 ;  /* 0x0000000497147825 */ /* 0x000fc800078e020e */
[----:B------:R-:W-:-:S04]  /*5120*/  IMAD.WIDE R14, R149, 0x4, R46 ;  /* 0x00000004950e7825 */ /* 0x000fc800078e022e */
[----:B------:R-:W-:-:S04]  /*5130*/  IMAD.WIDE R46, R149, 0x4, R54 ;  /* 0x00000004952e7825 */ /* 0x000fc800078e0236 */
[----:B------:R-:W-:-:S04]  /*5140*/  IMAD.WIDE R54, R149, 0x4, R80 ;  /* 0x0000000495367825 */ /* 0x000fc800078e0250 */
[----:B------:R-:W-:Y:S02]  /*5150*/  IMAD.U32 R81, RZ, RZ, UR12 ;  /* 0x0000000cff517e24 */ /* 0x000fe4000f8e00ff */
[----:B------:R-:W-:Y:S02]  /*5160*/  IMAD.U32 R149, RZ, RZ, UR12 ;  /* 0x0000000cff957e24 */ /* 0x000fe4000f8e00ff */
[C---:B------:R-:W-:Y:S01]  /*5170*/  IMAD.WIDE R98, R81.reuse, 0x4, R98 ;  /* 0x0000000451627825 */ /* 0x040fe200078e0262 */
[----:B------:R-:W-:Y:S01]  /*5180*/  @!PT LDS RZ, [RZ] ;  /* 0x00000000fffff984 */ /* 0x000fe20000000800 */
[----:B------:R-:W-:Y:S01]  /*5190*/  @!PT LDS RZ, [RZ] ;  /* 0x00000000fffff984 */ /* 0x000fe20000000800 */
[----:B------:R-:W-:Y:S01]  /*51a0*/  @!PT LDS RZ, [RZ] ;  /* 0x00000000fffff984 */ /* 0x000fe20000000800 */
[----:B------:R2:W-:Y:S01]  /*51b0*/  LDGSTS.E [R173+0x10000], desc[UR16][R66.64], P2 ;  /* 0x1000000042ad7fae */ /* 0x0005e200091a1010 */
[----:B-1----:R-:W-:Y:S02]  /*51c0*/  IADD3 R62, P2, PT, R66, UR19, RZ ;  /* 0x00000013423e7c10 */ /* 0x002fe4000ff5e0ff */
[----:B------:R-:W-:Y:S01]  /*51d0*/  IMAD.WIDE R110, R81, 0x4, R110 ;  /* 0x00000004516e7825 */ /* 0x000fe200078e026e */
[----:B------:R-:W-:Y:S01]  /*51e0*/  SHF.R.U64 R81, R128, 0x14, RZ ;  /* 0x0000001480517819 */ /* 0x000fe200000012ff */
[----:B------:R1:W-:Y:S01]  /*51f0*/  LDGSTS.E [R173+0x10004], desc[UR16][R70.64], P1 ;  /* 0x1000400046ad7fae */ /* 0x0003e200089a1010 */
[----:B------:R-:W-:Y:S01]  /*5200*/  IADD3.X R63, PT, PT, R67, UR62, RZ, P2, !PT ;  /* 0x0000003e433f7c10 */ /* 0x000fe200097fe4ff */
[----:B------:R-:W-:Y:S01]  /*5210*/  IMAD.WIDE R148, R149, 0x4, R104 ;  /* 0x0000000495947825 */ /* 0x000fe200078e0268 */
[----:B------:R-:W-:Y:S01]  /*5220*/  LOP3.LUT P1, RZ, R64, 0x1, RZ, 0xc0, !PT ;  /* 0x0000000140ff7812 */ /* 0x000fe2000782c0ff */
[----:B------:R3:W-:Y:S01]  /*5230*/  LDGSTS.E [R173+0x10008], desc[UR16][R74.64], P5 ;  /* 0x100080004aad7fae */ /* 0x0007e2000a9a1010 */
[----:B------:R-:W-:Y:S01]  /*5240*/  IADD3 R64, P2, PT, R70, UR19, RZ ;  /* 0x0000001346407c10 */ /* 0x000fe2000ff5e0ff */
[----:B------:R-:W-:Y:S01]  /*5250*/  IMAD.U32 R131, RZ, RZ, UR12 ;  /* 0x0000000cff837e24 */ /* 0x000fe2000f8e00ff */
[----:B------:R-:W-:Y:S01]  /*5260*/  SHF.R.U64 R104, R128, 0x9, RZ ;  /* 0x0000000980687819 */ /* 0x000fe200000012ff */
[----:B------:R4:W-:Y:S01]  /*5270*/  LDGSTS.E [R173+0x1000c], desc[UR16][R72.64], P3 ;  /* 0x1000c00048ad7fae */ /* 0x0009e200099a1010 */
[----:B------:R-:W-:Y:S01]  /*5280*/  LOP3.LUT P3, RZ, R65, 0x1, RZ, 0xc0, !PT ;  /* 0x0000000141ff7812 */ /* 0x000fe2000786c0ff */
[----:B------:R-:W-:Y:S01]  /*5290*/  IMAD.WIDE R130, R131, 0x4, R102 ;  /* 0x0000000483827825 */ /* 0x000fe200078e0266 */
[----:B------:R-:W-:-:S02]  /*52a0*/  IADD3.X R65, PT, PT, R71, UR62, RZ, P2, !PT ;  /* 0x0000003e47417c10 */ /* 0x000fc400097fe4ff */
[----:B------:R-:W-:Y:S02]  /*52b0*/  IADD3 R68, P2, PT, R72, UR19, RZ ;  /* 0x0000001348447c10 */ /* 0x000fe4000ff5e0ff */
[----:B--2---:R-:W-:Y:S01]  /*52c0*/  IADD3 R66, P5, PT, R74, UR19, RZ ;  /* 0x000000134a427c10 */ /* 0x004fe2000ffbe0ff */
[----:B------:R2:W-:Y:S01]  /*52d0*/  LDGSTS.E [R173+0x10010], desc[UR16][R76.64], P1 ;  /* 0x100100004cad7fae */ /* 0x0005e200089a1010 */
[C---:B-1----:R-:W-:Y:S02]  /*52e0*/  SHF.R.U64 R71, R128.reuse, 0x19, RZ ;  /* 0x0000001980477819 */ /* 0x042fe400000012ff */
[----:B------:R-:W-:Y:S02]  /*52f0*/  IADD3.X R69, PT, PT, R73, UR62, RZ, P2, !PT ;  /* 0x0000003e49457c10 */ /* 0x000fe400097fe4ff */
[C---:B---3--:R-:W-:Y:S01]  /*5300*/  SHF.R.U64 R74, R128.reuse, 0x18, RZ ;  /* 0x00000018804a7819 */ /* 0x048fe200000012ff */
[----:B------:R-:W-:Y:S01]  /*5310*/  LDGSTS.E [R173+0x10014], desc[UR16][R78.64], P3 ;  /* 0x100140004ead7fae */ /* 0x000fe200099a1010 */
[----:B----4-:R-:W-:-:S02]  /*5320*/  SHF.R.U64 R73, R128, 0x17, RZ ;  /* 0x0000001780497819 */ /* 0x010fc400000012ff */
[----:B------:R-:W-:Y:S02]  /*5330*/  LOP3.LUT P2, RZ, R71, 0x1, RZ, 0xc0, !PT ;  /* 0x0000000147ff7812 */ /* 0x000fe4000784c0ff */
[----:B------:R-:W-:Y:S02]  /*5340*/  LOP3.LUT P1, RZ, R74, 0x1, RZ, 0xc0, !PT ;  /* 0x000000014aff7812 */ /* 0x000fe4000782c0ff */
[----:B------:R-:W-:Y:S02]  /*5350*/  LOP3.LUT P3, RZ, R73, 0x1, RZ, 0xc0, !PT ;  /* 0x0000000149ff7812 */ /* 0x000fe4000786c0ff */
[----:B------:R-:W-:Y:S01]  /*5360*/  IADD3.X R67, PT, PT, R75, UR62, RZ, P5, !PT ;  /* 0x0000003e4b437c10 */ /* 0x000fe2000affe4ff */
[----:B------:R-:W-:Y:S01]  /*5370*/  IMAD.U32 R75, RZ, RZ, UR12 ;  /* 0x0000000cff4b7e24 */ /* 0x000fe2000f8e00ff */
[----:B------:R-:W-:Y:S02]  /*5380*/  IADD3 R70, P5, PT, R76, UR19, RZ ;  /* 0x000000134c467c10 */ /* 0x000fe4000ffbe0ff */
[----:B--2---:R-:W-:Y:S01]  /*5390*/  SHF.R.U64 R76, R128, 0x16, RZ ;  /* 0x00000016804c7819 */ /* 0x004fe200000012ff */
[----:B------:R-:W-:Y:S01]  /*53a0*/  IMAD.WIDE R106, R75, 0x4, R106 ;  /* 0x000000044b6a7825 */ /* 0x000fe200078e026a */
[----:B------:R-:W-:Y:S01]  /*53b0*/  IADD3.X R71, PT, PT, R77, UR62, RZ, P5, !PT ;  /* 0x0000003e4d477c10 */ /* 0x000fe2000affe4ff */
[----:B------:R1:W-:Y:S01]  /*53c0*/  LDGSTS.E [R173+0x10018], desc[UR16][R126.64], P2 ;  /* 0x100180007ead7fae */ /* 0x0003e200091a1010 */
[----:B------:R-:W-:-:S02]  /*53d0*/  IADD3 R72, P5, PT, R78, UR19, RZ ;  /* 0x000000134e487c10 */ /* 0x000fc4000ffbe0ff */
[----:B------:R-:W-:Y:S01]  /*53e0*/  SHF.R.U64 R77, R128, 0x15, RZ ;  /* 0x00000015804d7819 */ /* 0x000fe200000012ff */
[----:B------:R2:W-:Y:S01]  /*53f0*/  LDGSTS.E [R173+0x1001c], desc[UR16][R124.64], P1 ;  /* 0x1001c0007cad7fae */ /* 0x0005e200089a1010 */
[----:B------:R-:W-:Y:S02]  /*5400*/  IADD3.X R73, PT, PT, R79, UR62, RZ, P5, !PT ;  /* 0x0000003e4f497c10 */ /* 0x000fe4000affe4ff */
[----:B------:R-:W-:Y:S01]  /*5410*/  LOP3.LUT P2, RZ, R76, 0x1, RZ, 0xc0, !PT ;  /* 0x000000014cff7812 */ /* 0x000fe2000784c0ff */
[----:B------:R3:W-:Y:S01]  /*5420*/  LDGSTS.E [R173+0x10020], desc[UR16][R82.64], P3 ;  /* 0x1002000052ad7fae */ /* 0x0007e200099a1010 */
[----:B------:R-:W-:Y:S02]  /*5430*/  IADD3 R74, P5, PT, R126, UR19, RZ ;  /* 0x000000137e4a7c10 */ /* 0x000fe4000ffbe0ff */
[----:B------:R-:W-:Y:S02]  /*5440*/  LOP3.LUT P3, RZ, R77, 0x1, RZ, 0xc0, !PT ;  /* 0x000000014dff7812 */ /* 0x000fe4000786c0ff */
[----:B------:R-:W-:-:S02]  /*5450*/  IADD3 R76, P1, PT, R124, UR19, RZ ;  /* 0x000000137c4c7c10 */ /* 0x000fc4000ff3e0ff */
[----:B------:R-:W-:Y:S01]  /*5460*/  IADD3.X R75, PT, PT, R127, UR62, RZ, P5, !PT ;  /* 0x0000003e7f4b7c10 */ /* 0x000fe2000affe4ff */
[----:B-1----:R-:W-:Y:S01]  /*5470*/  IMAD.U32 R127, RZ, RZ, UR12 ;  /* 0x0000000cff7f7e24 */ /* 0x002fe2000f8e00ff */
[----:B------:R-:W-:Y:S02]  /*5480*/  IADD3 R78, P5, PT, R82, UR19, RZ ;  /* 0x00000013524e7c10 */ /* 0x000fe4000ffbe0ff */
[----:B------:R-:W-:Y:S01]  /*5490*/  IADD3.X R77, PT, PT, R125, UR62, RZ, P1, !PT ;  /* 0x0000003e7d4d7c10 */ /* 0x000fe20008ffe4ff */
[----:B------:R1:W-:Y:S01]  /*54a0*/  LDGSTS.E [R173+0x10024], desc[UR16][R118.64], P2 ;  /* 0x1002400076ad7fae */ /* 0x0003e200091a1010 */
[----:B------:R-:W-:Y:S01]  /*54b0*/  IADD3 R80, P1, PT, R118, UR19, RZ ;  /* 0x0000001376507c10 */ /* 0x000fe2000ff3e0ff */
[----:B--2---:R-:W-:Y:S01]  /*54c0*/  IMAD.U32 R125, RZ, RZ, UR12 ;  /* 0x0000000cff7d7e24 */ /* 0x004fe2000f8e00ff */
[----:B------:R-:W-:Y:S01]  /*54d0*/  SHF.R.U64 R126, R128, 0x13, RZ ;  /* 0x00000013807e7819 */ /* 0x000fe200000012ff */
[----:B------:R2:W-:Y:S01]  /*54e0*/  LDGSTS.E [R173+0x10028], desc[UR16][R122.64], P3 ;  /* 0x100280007aad7fae */ /* 0x0005e200099a1010 */
[----:B------:R-:W-:Y:S01]  /*54f0*/  IADD3.X R79, PT, PT, R83, UR62, RZ, P5, !PT ;  /* 0x0000003e534f7c10 */ /* 0x000fe2000affe4ff */
[----:B------:R-:W-:Y:S01]  /*5500*/  IMAD.WIDE R124, R125, 0x4, R84 ;  /* 0x000000047d7c7825 */ /* 0x000fe200078e0254 */
[----:B------:R-:W-:-:S02]  /*5510*/  LOP3.LUT P5, RZ, R81, 0x1, RZ, 0xc0, !PT ;  /* 0x0000000151ff7812 */ /* 0x000fc400078ac0ff */
[----:B------:R-:W-:Y:S02]  /*5520*/  IADD3.X R81, PT, PT, R119, UR62, RZ, P1, !PT ;  /* 0x0000003e77517c10 */ /* 0x000fe40008ffe4ff */
[----:B---3--:R-:W-:Y:S01]  /*5530*/  SHF.R.U64 R83, R128, 0x12, RZ ;  /* 0x0000001280537819 */ /* 0x008fe200000012ff */
[C---:B-1----:R-:W-:Y:S01]  /*5540*/  IMAD.WIDE R118, R127.reuse, 0x4, R86 ;  /* 0x000000047f767825 */ /* 0x042fe200078e0256 */
[----:B------:R-:W-:Y:S02]  /*5550*/  LOP3.LUT P1, RZ, R126, 0x1, RZ, 0xc0, !PT ;  /* 0x000000017eff7812 */ /* 0x000fe4000782c0ff */
[----:B------:R-:W-:Y:S01]  /*5560*/  IADD3 R82, P3, PT, R122, UR19, RZ ;  /* 0x000000137a527c10 */ /* 0x000fe2000ff7e0ff */
[----:B------:R-:W-:Y:S01]  /*5570*/  IMAD.WIDE R126, R127, 0x4, R92 ;  /* 0x000000047f7e7825 */ /* 0x000fe200078e025c */
[----:B------:R-:W-:Y:S02]  /*5580*/  LOP3.LUT P2, RZ, R83, 0x1, RZ, 0xc0, !PT ;  /* 0x0000000153ff7812 */ /* 0x000fe4000784c0ff */
[----:B------:R-:W-:Y:S01]  /*5590*/  IADD3.X R83, PT, PT, R123, UR62, RZ, P3, !PT ;  /* 0x0000003e7b537c10 */ /* 0x000fe20009ffe4ff */
[----:B------:R1:W-:Y:S01]  /*55a0*/  LDGSTS.E [R173+0x1002c], desc[UR16][R88.64], P5 ;  /* 0x1002c00058ad7fae */ /* 0x0003e2000a9a1010 */
[----:B------:R-:W-:Y:S01]  /*55b0*/  IADD3 R84, P3, PT, R88, UR19, RZ ;  /* 0x0000001358547c10 */ /* 0x000fe2000ff7e0ff */
[----:B--2---:R-:W-:Y:S01]  /*55c0*/  IMAD.U32 R123, RZ, RZ, UR12 ;  /* 0x0000000cff7b7e24 */ /* 0x004fe2000f8e00ff */
[----:B------:R-:W-:-:S02]  /*55d0*/  SHF.R.U64 R87, R128, 0x11, RZ ;  /* 0x0000001180577819 */ /* 0x000fc400000012ff */
[C---:B------:R-:W-:Y:S01]  /*55e0*/  SHF.R.U64 R86, R128.reuse, 0x10, RZ ;  /* 0x0000001080567819 */ /* 0x040fe200000012ff */
[----:B------:R-:W-:Y:S01]  /*55f0*/  LDGSTS.E [R173+0x10030], desc[UR16][R108.64], P1 ;  /* 0x100300006cad7fae */ /* 0x000fe200089a1010 */
[----:B------:R-:W-:Y:S01]  /*5600*/  IADD3.X R85, PT, PT, R89, UR62, RZ, P3, !PT ;  /* 0x0000003e59557c10 */ /* 0x000fe20009ffe4ff */
[----:B------:R-:W-:Y:S01]  /*5610*/  IMAD.WIDE R122, R123, 0x4, R90 ;  /* 0x000000047b7a7825 */ /* 0x000fe200078e025a */
[----:B------:R-:W-:Y:S01]  /*5620*/  LOP3.LUT P3, RZ, R87, 0x1, RZ, 0xc0, !PT ;  /* 0x0000000157ff7812 */ /* 0x000fe2000786c0ff */
[----:B------:R2:W-:Y:S01]  /*5630*/  LDGSTS.E [R173+0x10034], desc[UR16][R94.64], P2 ;  /* 0x100340005ead7fae */ /* 0x0005e200091a1010 */
[----:B------:R-:W-:Y:S02]  /*5640*/  SHF.R.U64 R87, R128, 0xf, RZ ;  /* 0x0000000f80577819 */ /* 0x000fe400000012ff */
[----:B------:R-:W-:Y:S02]  /*5650*/  LOP3.LUT P1, RZ, R86, 0x1, RZ, 0xc0, !PT ;  /* 0x0000000156ff7812 */ /* 0x000fe4000782c0ff */
[----:B------:R-:W-:-:S02]  /*5660*/  LOP3.LUT P2, RZ, R87, 0x1, RZ, 0xc0, !PT ;  /* 0x0000000157ff7812 */ /* 0x000fc4000784c0ff */
[----:B------:R-:W-:Y:S02]  /*5670*/  IADD3 R86, P5, PT, R108, UR19, RZ ;  /* 0x000000136c567c10 */ /* 0x000fe4000ffbe0ff */
[C---:B------:R-:W-:Y:S02]  /*5680*/  SHF.R.U64 R91, R128.reuse, 0xd, RZ ;  /* 0x0000000d805b7819 */ /* 0x040fe400000012ff */
[----:B------:R-:W-:Y:S01]  /*5690*/  SHF.R.U64 R92, R128, 0xe, RZ ;  /* 0x0000000e805c7819 */ /* 0x000fe200000012ff */
[----:B------:R3:W-:Y:S01]  /*56a0*/  LDGSTS.E [R173+0x10038], desc[UR16][R96.64], P3 ;  /* 0x1003800060ad7fae */ /* 0x0007e200099a1010 */
[----:B------:R-:W-:Y:S02]  /*56b0*/  IADD3.X R87, PT, PT, R109, UR62, RZ, P5, !PT ;  /* 0x0000003e6d577c10 */ /* 0x000fe4000affe4ff */
[----:B-1----:R-:W-:Y:S01]  /*56c0*/  IADD3 R88, P5, PT, R94, UR19, RZ ;  /* 0x000000135e587c10 */ /* 0x002fe2000ffbe0ff */
[----:B------:R1:W-:Y:S01]  /*56d0*/  LDGSTS.E [R173+0x1003c], desc[UR16][R100.64], P1 ;  /* 0x1003c00064ad7fae */ /* 0x0003e200089a1010 */
[----:B------:R-:W-:-:S02]  /*56e0*/  IADD3 R90, P1, PT, R96, UR19, RZ ;  /* 0x00000013605a7c10 */ /* 0x000fc4000ff3e0ff */
[----:B------:R-:W-:Y:S01]  /*56f0*/  LOP3.LUT P3, RZ, R92, 0x1, RZ, 0xc0, !PT ;  /* 0x000000015cff7812 */ /* 0x000fe2000786c0ff */
[----:B------:R4:W-:Y:S01]  /*5700*/  LDGSTS.E [R173+0x10040], desc[UR16][R98.64], P2 ;  /* 0x1004000062ad7fae */ /* 0x0009e200091a1010 */
[----:B------:R-:W-:Y:S02]  /*5710*/  LOP3.LUT P2, RZ, R91, 0x1, RZ, 0xc0, !PT ;  /* 0x000000015bff7812 */ /* 0x000fe4000784c0ff */
[----:B------:R-:W-:Y:S02]  /*5720*/  IADD3.X R91, PT, PT, R97, UR62, RZ, P1, !PT ;  /* 0x0000003e615b7c10 */ /* 0x000fe40008ffe4ff */
[----:B--2---:R-:W-:Y:S02]  /*5730*/  IADD3 R94, P1, PT, R98, UR19, RZ ;  /* 0x00000013625e7c10 */ /* 0x004fe4000ff3e0ff */
[----:B---3--:R-:W-:Y:S02]  /*5740*/  SHF.R.U64 R97, R128, 0xc, RZ ;  /* 0x0000000c80617819 */ /* 0x008fe400000012ff */
[----:B------:R-:W-:-:S02]  /*5750*/  IADD3.X R89, PT, PT, R95, UR62, RZ, P5, !PT ;  /* 0x0000003e5f597c10 */ /* 0x000fc4000affe4ff */
[----:B------:R-:W-:Y:S01]  /*5760*/  IADD3.X R95, PT, PT, R99, UR62, RZ, P1, !PT ;  /* 0x0000003e635f7c10 */ /* 0x000fe20008ffe4ff */
[----:B------:R-:W-:Y:S01]  /*5770*/  LDGSTS.E [R173+0x10044], desc[UR16][R106.64], P3 ;  /* 0x100440006aad7fae */ /* 0x000fe200099a1010 */
[----:B------:R-:W-:Y:S02]  /*5780*/  LOP3.LUT P1, RZ, R97, 0x1, RZ, 0xc0, !PT ;  /* 0x0000000161ff7812 */ /* 0x000fe4000782c0ff */
[----:B------:R-:W-:Y:S01]  /*5790*/  IADD3 R92, P5, PT, R100, UR19, RZ ;  /* 0x00000013645c7c10 */ /* 0x000fe2000ffbe0ff */
[----:B------:R-:W-:Y:S01]  /*57a0*/  LDGSTS.E [R173+0x10048], desc[UR16][R110.64], P2 ;  /* 0x100480006ead7fae */ /* 0x000fe200091a1010 */
[----:B-1----:R-:W-:Y:S02]  /*57b0*/  SHF.R.U64 R100, R128, 0xb, RZ ;  /* 0x0000000b80647819 */ /* 0x002fe400000012ff */
[----:B------:R-:W-:Y:S02]  /*57c0*/  IADD3.X R93, PT, PT, R101, UR62, RZ, P5, !PT ;  /* 0x0000003e655d7c10 */ /* 0x000fe4000affe4ff */
[----:B------:R-:W-:-:S02]  /*57d0*/  IADD3 R96, P5, PT, R106, UR19, RZ ;  /* 0x000000136a607c10 */ /* 0x000fc4000ffbe0ff */
[----:B----4-:R-:W-:Y:S02]  /*57e0*/  SHF.R.U64 R99, R128, 0xa, RZ ;  /* 0x0000000a80637819 */ /* 0x010fe400000012ff */
[----:B------:R-:W-:Y:S01]  /*57f0*/  LOP3.LUT P3, RZ, R100, 0x1, RZ, 0xc0, !PT ;  /* 0x0000000164ff7812 */ /* 0x000fe2000786c0ff */
[----:B------:R1:W-:Y:S01]  /*5800*/  LDGSTS.E [R173+0x1004c], desc[UR16][R124.64], P1 ;  /* 0x1004c0007cad7fae */ /* 0x0003e200089a1010 */
[----:B------:R-:W-:Y:S02]  /*5810*/  IADD3.X R97, PT, PT, R107, UR62, RZ, P5, !PT ;  /* 0x0000003e6b617c10 */ /* 0x000fe4000affe4ff */
[----:B------:R-:W-:Y:S02]  /*5820*/  IADD3 R98, P5, PT, R110, UR19, RZ ;  /* 0x000000136e627c10 */ /* 0x000fe4000ffbe0ff */
[----:B------:R-:W-:Y:S02]  /*5830*/  LOP3.LUT P2, RZ, R99, 0x1, RZ, 0xc0, !PT ;  /* 0x0000000163ff7812 */ /* 0x000fe4000784c0ff */
[----:B------:R-:W-:-:S02]  /*5840*/  LOP3.LUT P1, RZ, R104, 0x1, RZ, 0xc0, !PT ;  /* 0x0000000168ff7812 */ /* 0x000fc4000782c0ff */
[----:B------:R-:W-:Y:S02]  /*5850*/  IADD3.X R99, PT, PT, R111, UR62, RZ, P5, !PT ;  /* 0x0000003e6f637c10 */ /* 0x000fe4000affe4ff */
[----:B------:R-:W-:Y:S01]  /*5860*/  IADD3 R100, P5, PT, R124, UR19, RZ ;  /* 0x000000137c647c10 */ /* 0x000fe2000ffbe0ff */
[----:B------:R-:W-:Y:S01]  /*5870*/  LDGSTS.E [R173+0x10050], desc[UR16][R118.64], P3 ;  /* 0x1005000076ad7fae */ /* 0x000fe200099a1010 */
[----:B------:R-:W-:Y:S02]  /*5880*/  SHF.R.U64 R103, R128, 0x8, RZ ;  /* 0x0000000880677819 */ /* 0x000fe400000012ff */
[----:B------:R-:W-:Y:S01]  /*5890*/  IADD3.X R101, PT, PT, R125, UR62, RZ, P5, !PT ;  /* 0x0000003e7d657c10 */ /* 0x000fe2000affe4ff */
[----:B-1----:R-:W-:Y:S01]  /*58a0*/  IMAD.U32 R125, RZ, RZ, UR12 ;  /* 0x0000000cff7d7e24 */ /* 0x002fe2000f8e00ff */
[----:B------:R-:W-:Y:S01]  /*58b0*/  IADD3 R104, P5, PT, R126, UR19, RZ ;  /* 0x000000137e687c10 */ /* 0x000fe2000ffbe0ff */
[----:B------:R1:W-:Y:S01]  /*58c0*/  LDGSTS.E [R173+0x10054], desc[UR16][R126.64], P2 ;  /* 0x100540007ead7fae */ /* 0x0003e200091a1010 */
[----:B------:R-:W-:Y:S01]  /*58d0*/  SHF.R.U64 R107, R128, 0x7, RZ ;  /* 0x00000007806b7819 */ /* 0x000fe200000012ff */
[----:B------:R-:W-:Y:S01]  /*58e0*/  IMAD.WIDE R124, R125, 0x4, R112 ;  /* 0x000000047d7c7825 */ /* 0x000fe200078e0270 */
[----:B------:R-:W-:Y:S01]  /*58f0*/  IADD3 R102, P3, PT, R118, UR19, RZ ;  /* 0x0000001376667c10 */ /* 0x000fe2000ff7e0ff */
[----:B------:R2:W-:Y:S01]  /*5900*/  LDGSTS.E [R173+0x10058], desc[UR16][R122.64], P1 ;  /* 0x100580007aad7fae */ /* 0x0005e200089a1010 */
[----:B------:R-:W-:-:S02]  /*5910*/  SHF.R.U64 R108, R128, 0x6, RZ ;  /* 0x00000006806c7819 */ /* 0x000fc400000012ff */
[----:B------:R-:W-:Y:S02]  /*5920*/  LOP3.LUT P2, RZ, R103, 0x1, RZ, 0xc0, !PT ;  /* 0x0000000167ff7812 */ /* 0x000fe4000784c0ff */
[----:B------:R-:W-:Y:S02]  /*5930*/  IADD3.X R105, PT, PT, R127, UR62, RZ, P5, !PT ;  /* 0x0000003e7f697c10 */ /* 0x000fe4000affe4ff */
[----:B------:R-:W-:Y:S01]  /*5940*/  LOP3.LUT P5, RZ, R107, 0x1, RZ, 0xc0, !PT ;  /* 0x000000016bff7812 */ /* 0x000fe200078ac0ff */
[----:B-1----:R-:W-:Y:S01]  /*5950*/  IMAD.U32 R127, RZ, RZ, UR12 ;  /* 0x0000000cff7f7e24 */ /* 0x002fe2000f8e00ff */
[----:B------:R-:W-:Y:S01]  /*5960*/  IADD3.X R103, PT, PT, R119, UR62, RZ, P3, !PT ;  /* 0x0000003e77677c10 */ /* 0x000fe20009ffe4ff */
[----:B------:R-:W-:Y:S01]  /*5970*/  IMAD.U32 R119, RZ, RZ, UR12 ;  /* 0x0000000cff777e24 */ /* 0x000fe2000f8e00ff */
[----:B------:R-:W-:Y:S02]  /*5980*/  LOP3.LUT P1, RZ, R108, 0x1, RZ, 0xc0, !PT ;  /* 0x000000016cff7812 */ /* 0x000fe4000782c0ff */
[----:B------:R-:W-:Y:S01]  /*5990*/  IADD3 R106, P3, PT, R122, UR19, RZ ;  /* 0x000000137a6a7c10 */ /* 0x000fe2000ff7e0ff */
[----:B------:R-:W-:Y:S01]  /*59a0*/  IMAD.WIDE R118, R119, 0x4, R114 ;  /* 0x0000000477767825 */ /* 0x000fe200078e0272 */
[----:B------:R-:W-:Y:S01]  /*59b0*/  SHF.R.U64 R114, R128, 0x4, RZ ;  /* 0x0000000480727819 */ /* 0x000fe200000012ff */
[----:B------:R-:W-:Y:S01]  /*59c0*/  LDGSTS.E [R173+0x1005c], desc[UR16][R148.64], P2 ;  /* 0x1005c00094ad7fae */ /* 0x000fe200091a1010 */
[----:B------:R-:W-:Y:S01]  /*59d0*/  IADD3.X R107, PT, PT, R123, UR62, RZ, P3, !PT ;  /* 0x0000003e7b6b7c10 */ /* 0x000fe20009ffe4ff */
[----:B--2---:R-:W-:Y:S01]  /*59e0*/  IMAD.U32 R123, RZ, RZ, UR12 ;  /* 0x0000000cff7b7e24 */ /* 0x004fe2000f8e00ff */
[----:B------:R-:W-:Y:S01]  /*59f0*/  IADD3 R110, P3, PT, R130, UR19, RZ ;  /* 0x00000013826e7c10 */ /* 0x000fe2000ff7e0ff */
[----:B------:R-:W-:Y:S01]  /*5a00*/  LDGSTS.E [R173+0x10060], desc[UR16][R130.64], P5 ;  /* 0x1006000082ad7fae */ /* 0x000fe2000a9a1010 */
[----:B------:R-:W-:Y:S01]  /*5a10*/  IADD3 R108, P2, PT, R148, UR19, RZ ;  /* 0x00000013946c7c10 */ /* 0x000fe2000ff5e0ff */
[----:B------:R-:W-:Y:S01]  /*5a20*/  IMAD.WIDE R122, R123, 0x4, R16 ;  /* 0x000000047b7a7825 */ /* 0x000fe200078e0210 */
[----:B------:R-:W-:Y:S01]  /*5a30*/  IADD3.X R111, PT, PT, R131, UR62, RZ, P3, !PT ;  /* 0x0000003e836f7c10 */ /* 0x000fe20009ffe4ff */
[----:B------:R1:W-:Y:S01]  /*5a40*/  LDGSTS.E [R173+0x10064], desc[UR16][R124.64], P1 ;  /* 0x100640007cad7fae */ /* 0x0003e200089a1010 */
[----:B------:R-:W-:Y:S01]  /*5a50*/  ISETP.GE.AND P3, PT, R36, R129, PT ;  /* 0x000000812400720c */ /* 0x000fe20003f66270 */
[----:B------:R-:W-:Y:S01]  /*5a60*/  IMAD.WIDE R16, R127, 0x4, R116 ;  /* 0x000000047f107825 */ /* 0x000fe200078e0274 */
[----:B------:R-:W-:-:S02]  /*5a70*/  LOP3.LUT P1, RZ, R114, 0x1, RZ, 0xc0, !PT ;  /* 0x0000000172ff7812 */ /* 0x000fc4000782c0ff */
[----:B------:R-:W-:Y:S01]  /*5a80*/  SHF.R.U64 R113, R128, 0x5, RZ ;  /* 0x0000000580717819 */ /* 0x000fe200000012ff */
[----:B------:R-:W-:Y:S01]  /*5a90*/  IMAD.U32 R129, RZ, RZ, UR12 ;  /* 0x0000000cff817e24 */ /* 0x000fe2000f8e00ff */
[----:B------:R-:W-:Y:S01]  /*5aa0*/  SEL R114, RZ, 0x4, P3 ;  /* 0x00000004ff727807 */ /* 0x000fe20001800000 */
[----:B------:R-:W-:Y:S01]  /*5ab0*/  IMAD.U32 R127, RZ, RZ, UR13 ;  /* 0x0000000dff7f7e24 */ /* 0x000fe2000f8e00ff */
[----:B------:R-:W-:Y:S01]  /*5ac0*/  ISETP.GT.AND P3, PT, R172, 0x3f, PT ;  /* 0x0000003fac00780c */ /* 0x000fe20003f64270 */
[----:B------:R-:W-:Y:S01]  /*5ad0*/  IMAD.WIDE R8, R129, 0x4, R8 ;  /* 0x0000000481087825 */ /* 0x000fe200078e0208 */
[----:B------:R-:W-:Y:S02]  /*5ae0*/  SHF.R.U64 R115, R128, 0x3, RZ ;  /* 0x0000000380737819 */ /* 0x000fe400000012ff */
[----:B------:R-:W-:Y:S01]  /*5af0*/  IADD3.X R109, PT, PT, R149, UR62, RZ, P2, !PT ;  /* 0x0000003e956d7c10 */ /* 0x000fe200097fe4ff */
[----:B------:R-:W-:Y:S01]  /*5b00*/  IMAD.WIDE R120, R127, 0x4, R120 ;  /* 0x000000047f787825 */ /* 0x000fe200078e0278 */
[----:B------:R-:W-:-:S02]  /*5b10*/  LOP3.LUT P2, RZ, R113, 0x1, RZ, 0xc0, !PT ;  /* 0x0000000171ff7812 */ /* 0x000fc4000784c0ff */
[----:B------:R-:W-:Y:S02]  /*5b20*/  SEL R126, R114, RZ, P3 ;  /* 0x000000ff727e7207 */ /* 0x000fe40001800000 */
[----:B------:R-:W-:Y:S02]  /*5b30*/  LOP3.LUT P3, RZ, R115, 0x1, RZ, 0xc0, !PT ;  /* 0x0000000173ff7812 */ /* 0x000fe4000786c0ff */
[----:B------:R-:W-:Y:S02]  /*5b40*/  IADD3 R112, P5, PT, R124, UR19, RZ ;  /* 0x000000137c707c10 */ /* 0x000fe4000ffbe0ff */
[C---:B------:R-:W-:Y:S02]  /*5b50*/  SHF.R.U64 R116, R128.reuse, 0x2, RZ ;  /* 0x0000000280747819 */ /* 0x040fe400000012ff */
[----:B------:R-:W-:Y:S02]  /*5b60*/  SHF.R.U64 R128, R128, 0x1, RZ ;  /* 0x0000000180807819 */ /* 0x000fe400000012ff */
[----:B------:R-:W-:Y:S01]  /*5b70*/  IADD3.X R113, PT, PT, R125, UR62, RZ, P5, !PT ;  /* 0x0000003e7d717c10 */ /* 0x000fe2000affe4ff */
[----:B------:R2:W-:Y:S01]  /*5b80*/  LDGSTS.E [R173+0x10068], desc[UR16][R118.64], P2 ;  /* 0x1006800076ad7fae */ /* 0x0005e200091a1010 */
[----:B------:R-:W-:Y:S01]  /*5b90*/  IADD3 R114, P5, PT, R118, UR19, RZ ;  /* 0x0000001376727c10 */ /* 0x000fe2000ffbe0ff */
[----:B-1----:R-:W-:Y:S01]  /*5ba0*/  IMAD.U32 R125, RZ, RZ, UR12 ;  /* 0x0000000cff7d7e24 */ /* 0x002fe2000f8e00ff */
[----:B------:R-:W-:Y:S01]  /*5bb0*/  ISETP.NE.U32.AND P2, PT, R126, RZ, PT ;  /* 0x000000ff7e00720c */ /* 0x000fe20003f45070 */
[----:B------:R1:W-:Y:S01]  /*5bc0*/  LDGSTS.E [R173+0x1006c], desc[UR16][R122.64], P1 ;  /* 0x1006c0007aad7fae */ /* 0x0003e200089a1010 */
[----:B------:R-:W-:Y:S01]  /*5bd0*/  LOP3.LUT P1, RZ, R116, 0x1, RZ, 0xc0, !PT ;  /* 0x0000000174ff7812 */ /* 0x000fe2000782c0ff */
[----:B------:R-:W-:Y:S01]  /*5be0*/  IMAD.WIDE R6, R125, 0x4, R6 ;  /* 0x000000047d067825 */ /* 0x000fe200078e0206 */
[----:B------:R-:W-:Y:S01]  /*5bf0*/  IADD3.X R115, PT, PT, R119, UR62, RZ, P5, !PT ;  /* 0x0000003e77737c10 */ /* 0x000fe2000affe4ff */
[----:B------:R-:W-:Y:S01]  /*5c00*/  LDGSTS.E [R173+0x10070], desc[UR16][R16.64], P3 ;  /* 0x1007000010ad7fae */ /* 0x000fe200099a1010 */
[----:B------:R-:W-:-:S02]  /*5c10*/  LOP3.LUT P3, RZ, R128, 0x1, RZ, 0xc0, !PT ;  /* 0x0000000180ff7812 */ /* 0x000fc4000786c0ff */
[----:B------:R-:W-:Y:S01]  /*5c20*/  IADD3 R116, P5, PT, R122, UR19, RZ ;  /* 0x000000137a747c10 */ /* 0x000fe2000ffbe0ff */
[----:B--2---:R-:W-:-:S03]  /*5c30*/  IMAD.U32 R119, RZ, RZ, UR12 ;  /* 0x0000000cff777e24 */ /* 0x004fc6000f8e00ff */
[----:B------:R-:W-:Y:S01]  /*5c40*/  IADD3.X R117, PT, PT, R123, UR62, RZ, P5, !PT ;  /* 0x0000003e7b757c10 */ /* 0x000fe2000affe4ff */
[----:B------:R-:W-:Y:S01]  /*5c50*/  IMAD.WIDE R4, R119, 0x4, R4 ;  /* 0x0000000477047825 */ /* 0x000fe200078e0204 */
[----:B------:R-:W-:Y:S01]  /*5c60*/  IADD3 R118, P5, PT, R132, UR63, RZ ;  /* 0x0000003f84767c10 */ /* 0x000fe2000ffbe0ff */
[----:B------:R-:W-:Y:S01]  /*5c70*/  LDGSTS.E [R173+0x10074], desc[UR16][R8.64], P1 ;  /* 0x1007400008ad7fae */ /* 0x000fe200089a1010 */
[----:B-1----:R-:W-:Y:S02]  /*5c80*/  IADD3 R122, P1, PT, R134, UR63, RZ ;  /* 0x0000003f867a7c10 */ /* 0x002fe4000ff3e0ff */
[----:B------:R-:W-:Y:S01]  /*5c90*/  IADD3.X R119, PT, PT, R133, UR64, RZ, P5, !PT ;  /* 0x0000004085777c10 */ /* 0x000fe2000affe4ff */
[----:B------:R-:W-:Y:S01]  /*5ca0*/  LDGSTS.E [R173+0x10078], desc[UR16][R6.64], P3 ;  /* 0x1007800006ad7fae */ /* 0x000fe200099a1010 */
[----:B------:R-:W-:Y:S02]  /*5cb0*/  IADD3 R124, P3, PT, R136, UR63, RZ ;  /* 0x0000003f887c7c10 */ /* 0x000fe4000ff7e0ff */
[----:B------:R-:W-:Y:S01]  /*5cc0*/  IADD3.X R123, PT, PT, R135, UR64, RZ, P1, !PT ;  /* 0x00000040877b7c10 */ /* 0x000fe20008ffe4ff */
[----:B------:R-:W-:Y:S01]  /*5cd0*/  LDGSTS.E [R173+0x1007c], desc[UR16][R4.64], !P4 ;  /* 0x1007c00004ad7fae */ /* 0x000fe2000e1a1010 */
[----:B------:R-:W-:-:S02]  /*5ce0*/  IADD3 R126, P1, PT, R138, UR63, RZ ;  /* 0x0000003f8a7e7c10 */ /* 0x000fc4000ff3e0ff */
[----:B------:R-:W-:Y:S01]  /*5cf0*/  IADD3.X R125, PT, PT, R137, UR64, RZ, P3, !PT ;  /* 0x00000040897d7c10 */ /* 0x000fe20009ffe4ff */
[----:B------:R-:W0:Y:S01]  /*5d00*/  LDGDEPBAR ;  /* 0x00000000000079af */ /* 0x000e220000000000 */
[----:B------:R-:W-:Y:S02]  /*5d10*/  IADD3 R128, P3, PT, R140, UR63, RZ ;  /* 0x0000003f8c807c10 */ /* 0x000fe4000ff7e0ff */
[----:B------:R-:W-:Y:S01]  /*5d20*/  IADD3.X R127, PT, PT, R139, UR64, RZ, P1, !PT ;  /* 0x000000408b7f7c10 */ /* 0x000fe20008ffe4ff */
[----:B------:R1:W-:Y:S01]  /*5d30*/  LDGSTS.E [R241+0x4000], desc[UR16][R132.64], P2 ;  /* 0x0400000084f17fae */ /* 0x0003e200091a1010 */
[----:B------:R-:W-:Y:S02]  /*5d40*/  IADD3 R130, P1, PT, R142, UR63, RZ ;  /* 0x0000003f8e827c10 */ /* 0x000fe4000ff3e0ff */
[----:B------:R-:W-:Y:S01]  /*5d50*/  IADD3.X R129, PT, PT, R141, UR64, RZ, P3, !PT ;  /* 0x000000408d817c10 */ /* 0x000fe20009ffe4ff */
[----:B------:R2:W-:Y:S01]  /*5d60*/  LDGSTS.E [R241+0x4400], desc[UR16][R134.64], P2 ;  /* 0x0440000086f17fae */ /* 0x0005e200091a1010 */
[----:B------:R-:W-:-:S02]  /*5d70*/  IADD3.X R131, PT, PT, R143, UR64, RZ, P1, !PT ;  /* 0x000000408f837c10 */ /* 0x000fc40008ffe4ff */
[----:B------:R-:W-:Y:S01]  /*5d80*/  IADD3 R150, P4, PT, R20, UR63, RZ ;  /* 0x0000003f14967c10 */ /* 0x000fe2000ff9e0ff */
[----:B------:R3:W-:Y:S01]  /*5d90*/  LDGSTS.E [R241+0x4800], desc[UR16][R136.64], P2 ;  /* 0x0480000088f17fae */ /* 0x0007e200091a1010 */
[----:B------:R-:W-:Y:S02]  /*5da0*/  ISETP.NE.U32.AND P5, PT, RZ, UR20, PT ;  /* 0x00000014ff007c0c */ /* 0x000fe4000bfa5070 */
[----:B------:R-:W-:Y:S01]  /*5db0*/  IADD3.X R151, PT, PT, R21, UR64, RZ, P4, !PT ;  /* 0x0000004015977c10 */ /* 0x000fe2000a7fe4ff */
[----:B------:R4:W-:Y:S01]  /*5dc0*/  LDGSTS.E [R241+0x4c00], desc[UR16][R138.64], P2 ;  /* 0x04c000008af17fae */ /* 0x0009e200091a1010 */
[----:B-1----:R-:W-:Y:S02]  /*5dd0*/  IADD3 R132, P3, PT, R144, UR63, RZ ;  /* 0x0000003f90847c10 */ /* 0x002fe4000ff7e0ff */
[----:B------:R-:W-:Y:S01]  /*5de0*/  IADD3 R158, P4, PT, R14, UR63, RZ ;  /* 0x0000003f0e9e7c10 */ /* 0x000fe2000ff9e0ff */
[----:B------:R1:W-:Y:S01]  /*5df0*/  LDGSTS.E [R241+0x5000], desc[UR16][R140.64], P2 ;  /* 0x050000008cf17fae */ /* 0x0003e200091a1010 */
[----:B--2---:R-:W-:-:S02]  /*5e00*/  IADD3 R134, P1, PT, R146, UR63, RZ ;  /* 0x0000003f92867c10 */ /* 0x004fc4000ff3e0ff */
[----:B------:R-:W-:Y:S01]  /*5e10*/  IADD3.X R133, PT, PT, R145, UR64, RZ, P3, !PT ;  /* 0x0000004091857c10 */ /* 0x000fe20009ffe4ff */
[----:B------:R2:W-:Y:S01]  /*5e20*/  LDGSTS.E [R241+0x5400], desc[UR16][R142.64], P2 ;  /* 0x054000008ef17fae */ /* 0x0005e200091a1010 */
[----:B---3--:R-:W-:Y:S02]  /*5e30*/  IADD3 R136, P3, PT, R34, UR63, RZ ;  /* 0x0000003f22887c10 */ /* 0x008fe4000ff7e0ff */
[----:B------:R-:W-:Y:S01]  /*5e40*/  IADD3.X R135, PT, PT, R147, UR64, RZ, P1, !PT ;  /* 0x0000004093877c10 */ /* 0x000fe20008ffe4ff */
[----:B------:R3:W-:Y:S01]  /*5e50*/  LDGSTS.E [R241+0x5800], desc[UR16][R144.64], P2 ;  /* 0x0580000090f17fae */ /* 0x0007e200091a1010 */
[----:B----4-:R-:W-:Y:S02]  /*5e60*/  IADD3 R138, P1, PT, R32, UR63, RZ ;  /* 0x0000003f208a7c10 */ /* 0x010fe4000ff3e0ff */
[----:B------:R-:W-:Y:S01]  /*5e70*/  IADD3.X R137, PT, PT, R35, UR64, RZ, P3, !PT ;  /* 0x0000004023897c10 */ /* 0x000fe20009ffe4ff */
[----:B------:R4:W-:Y:S01]  /*5e80*/  LDGSTS.E [R241+0x5c00], desc[UR16][R146.64], P2 ;  /* 0x05c0000092f17fae */ /* 0x0009e200091a1010 */
[----:B-1----:R-:W-:-:S02]  /*5e90*/  IADD3 R140, P3, PT, R30, UR63, RZ ;  /* 0x0000003f1e8c7c10 */ /* 0x002fc4000ff7e0ff */
[----:B------:R-:W-:Y:S01]  /*5ea0*/  IADD3.X R139, PT, PT, R33, UR64, RZ, P1, !PT ;  /* 0x00000040218b7c10 */ /* 0x000fe20008ffe4ff */
[----:B------:R1:W-:Y:S01]  /*5eb0*/  LDGSTS.E [R241+0x6000], desc[UR16][R34.64], P2 ;  /* 0x0600000022f17fae */ /* 0x0003e200091a1010 */
[----:B--2---:R-:W-:Y:S02]  /*5ec0*/  IADD3 R142, P1, PT, R28, UR63, RZ ;  /* 0x0000003f1c8e7c10 */ /* 0x004fe4000ff3e0ff */
[----:B------:R-:W-:Y:S01]  /*5ed0*/  IADD3.X R141, PT, PT, R31, UR64, RZ, P3, !PT ;  /* 0x000000401f8d7c10 */ /* 0x000fe20009ffe4ff */
[----:B------:R1:W-:Y:S01]  /*5ee0*/  LDGSTS.E [R241+0x6400], desc[UR16][R32.64], P2 ;  /* 0x0640000020f17fae */ /* 0x0003e200091a1010 */
[----:B---3--:R-:W-:Y:S02]  /*5ef0*/  IADD3 R144, P3, PT, R26, UR63, RZ ;  /* 0x0000003f1a907c10 */ /* 0x008fe4000ff7e0ff */
[----:B------:R-:W-:Y:S01]  /*5f00*/  IADD3.X R143, PT, PT, R29, UR64, RZ, P1, !PT ;  /* 0x000000401d8f7c10 */ /* 0x000fe20008ffe4ff */
[----:B------:R1:W-:Y:S01]  /*5f10*/  LDGSTS.E [R241+0x6800], desc[UR16][R30.64], P2 ;  /* 0x068000001ef17fae */ /* 0x0003e200091a1010 */
[----:B----4-:R-:W-:-:S02]  /*5f20*/  IADD3 R146, P1, PT, R24, UR63, RZ ;  /* 0x0000003f18927c10 */ /* 0x010fc4000ff3e0ff */
[----:B------:R-:W-:Y:S01]  /*5f30*/  IADD3.X R145, PT, PT, R27, UR64, RZ, P3, !PT ;  /* 0x000000401b917c10 */ /* 0x000fe20009ffe4ff */
[----:B------:R1:W-:Y:S01]  /*5f40*/  LDGSTS.E [R241+0x6c00], desc[UR16][R28.64], P2 ;  /* 0x06c000001cf17fae */ /* 0x0003e200091a1010 */
[----:B------:R-:W-:Y:S02]  /*5f50*/  IADD3 R148, P3, PT, R22, UR63, RZ ;  /* 0x0000003f16947c10 */ /* 0x000fe4000ff7e0ff */
[----:B------:R-:W-:Y:S01]  /*5f60*/  IADD3.X R147, PT, PT, R25, UR64, RZ, P1, !PT ;  /* 0x0000004019937c10 */ /* 0x000fe20008ffe4ff */
[----:B------:R1:W-:Y:S01]  /*5f70*/  LDGSTS.E [R241+0x7000], desc[UR16][R26.64], P2 ;  /* 0x070000001af17fae */ /* 0x0003e200091a1010 */
[----:B------:R-:W-:Y:S02]  /*5f80*/  IADD3 R152, P1, PT, R18, UR63, RZ ;  /* 0x0000003f12987c10 */ /* 0x000fe4000ff3e0ff */
[----:B------:R-:W-:Y:S01]  /*5f90*/  IADD3.X R149, PT, PT, R23, UR64, RZ, P3, !PT ;  /* 0x0000004017957c10 */ /* 0x000fe20009ffe4ff */
[----:B------:R1:W-:Y:S01]  /*5fa0*/  LDGSTS.E [R241+0x7400], desc[UR16][R24.64], P2 ;  /* 0x0740000018f17fae */ /* 0x0003e200091a1010 */
[----:B------:R-:W-:-:S02]  /*5fb0*/  IADD3 R154, P3, PT, R10, UR63, RZ ;  /* 0x0000003f0a9a7c10 */ /* 0x000fc4000ff7e0ff */
[----:B------:R-:W-:Y:S01]  /*5fc0*/  IADD3.X R153, PT, PT, R19, UR64, RZ, P1, !PT ;  /* 0x0000004013997c10 */ /* 0x000fe20008ffe4ff */
[----:B------:R1:W-:Y:S01]  /*5fd0*/  LDGSTS.E [R241+0x7800], desc[UR16][R22.64], P2 ;  /* 0x0780000016f17fae */ /* 0x0003e200091a1010 */
[----:B------:R-:W-:Y:S02]  /*5fe0*/  IADD3 R156, P1, PT, R12, UR63, RZ ;  /* 0x0000003f0c9c7c10 */ /* 0x000fe4000ff3e0ff */
[----:B------:R-:W-:Y:S01]  /*5ff0*/  IADD3.X R155, PT, PT, R11, UR64, RZ, P3, !PT ;  /* 0x000000400b9b7c10 */ /* 0x000fe20009ffe4ff */
[----:B------:R1:W-:Y:S01]  /*6000*/  LDGSTS.E [R241+0x7c00], desc[UR16][R20.64], P2 ;  /* 0x07c0000014f17fae */ /* 0x0003e200091a1010 */
[----:B------:R-:W-:Y:S02]  /*6010*/  IADD3.X R159, PT, PT, R15, UR64, RZ, P4, !PT ;  /* 0x000000400f9f7c10 */ /* 0x000fe4000a7fe4ff */
[----:B------:R-:W-:Y:S01]  /*6020*/  IADD3 R164, P3, PT, R6, UR19, RZ ;  /* 0x0000001306a47c10 */ /* 0x000fe2000ff7e0ff */
[----:B------:R1:W-:Y:S01]  /*6030*/  LDGSTS.E [R169+0x4200], desc[UR16][R18.64], P2 ;  /* 0x0420000012a97fae */ /* 0x0003e200091a1010 */
[----:B------:R-:W-:Y:S01]  /*6040*/  IADD3 R166, P4, PT, R4, UR19, RZ ;  /* 0x0000001304a67c10 */ /* 0x000fe2000ff9e0ff */
[----:B------:R-:W-:Y:S01]  /*6050*/  VIADD R4, R171, 0xffffffbf ;  /* 0xffffffbfab047836 */ /* 0x000fe20000000000 */
[----:B------:R-:W-:Y:S01]  /*6060*/  IADD3.X R157, PT, PT, R13, UR64, RZ, P1, !PT ;  /* 0x000000400d9d7c10 */ /* 0x000fe20008ffe4ff */
[----:B------:R1:W-:Y:S01]  /*6070*/  LDGSTS.E [R169+0x4600], desc[UR16][R10.64], P2 ;  /* 0x046000000aa97fae */ /* 0x0003e200091a1010 */
[----:B------:R-:W-:Y:S01]  /*6080*/  IADD3 R160, P1, PT, R16, UR19, RZ ;  /* 0x0000001310a07c10 */ /* 0x000fe2000ff3e0ff */
[----:B------:R-:W-:Y:S01]  /*6090*/  VIADD R6, R171, 0xffffffbd ;  /* 0xffffffbdab067836 */ /* 0x000fe20000000000 */
[----:B------:R-:W-:Y:S01]  /*60a0*/  IADD3.X R165, PT, PT, R7, UR62, RZ, P3, !PT ;  /* 0x0000003e07a57c10 */ /* 0x000fe20009ffe4ff */
[----:B------:R1:W-:Y:S01]  /*60b0*/  LDGSTS.E [R169+0x4a00], desc[UR16][R12.64], P2 ;  /* 0x04a000000ca97fae */ /* 0x0003e200091a1010 */
[----:B------:R-:W-:Y:S01]  /*60c0*/  IADD3.X R167, PT, PT, R5, UR62, RZ, P4, !PT ;  /* 0x0000003e05a77c10 */ /* 0x000fe2000a7fe4ff */
[C---:B------:R-:W-:Y:S01]  /*60d0*/  VIADD R5, R171.reuse, 0xffffffbe ;  /* 0xffffffbeab057836 */ /* 0x040fe20000000000 */
[----:B------:R-:W-:Y:S01]  /*60e0*/  ISETP.LT.OR P0, PT, R172, 0x20, P5 ;  /* 0x00000020ac00780c */ /* 0x000fe20002f01670 */
[----:B------:R1:W-:Y:S01]  /*60f0*/  LDGSTS.E [R169+0x4e00], desc[UR16][R14.64], P2 ;  /* 0x04e000000ea97fae */ /* 0x0003e200091a1010 */
[----:B------:R-:W-:Y:S01]  /*6100*/  VIADD R7, R171, 0xffffffbc ;  /* 0xffffffbcab077836 */ /* 0x000fe20000000000 */
[----:B------:R-:W-:-:S02]  /*6110*/  IADD3.X R161, PT, PT, R17, UR62, RZ, P1, !PT ;  /* 0x0000003e11a17c10 */ /* 0x000fc40008ffe4ff */
[----:B------:R1:W-:Y:S01]  /*6120*/  LDGSTS.E [R169+0x5200], desc[UR16][R40.64], P2 ;  /* 0x0520000028a97fae */ /* 0x0003e200091a1010 */
[----:B------:R-:W-:Y:S02]  /*6130*/  ISETP.GE.U32.AND P1, PT, R4, 0x7fffffa0, PT ;  /* 0x7fffffa00400780c */ /* 0x000fe40003f26070 */
[----:B------:R-:W-:Y:S01]  /*6140*/  P2R R4, PR, RZ, 0x1 ;  /* 0x00000001ff047803 */ /* 0x000fe20000000000 */
[----:B------:R1:W-:Y:S01]  /*6150*/  LDGSTS.E [R169+0x5600], desc[UR16][R42.64], P2 ;  /* 0x056000002aa97fae */ /* 0x0003e200091a1010 */
[----:B------:R-:W-:Y:S02]  /*6160*/  ISETP.GE.U32.AND P3, PT, R6, 0x7fffff9e, PT ;  /* 0x7fffff9e0600780c */ /* 0x000fe40003f66070 */
[----:B------:R-:W-:Y:S01]  /*6170*/  ISETP.GE.U32.AND P4, PT, R7, 0x7fffff9d, PT ;  /* 0x7fffff9d0700780c */ /* 0x000fe20003f86070 */
[----:B------:R1:W-:Y:S01]  /*6180*/  LDGSTS.E [R169+0x5a00], desc[UR16][R44.64], P2 ;  /* 0x05a000002ca97fae */ /* 0x0003e200091a1010 */
[----:B------:R-:W-:-:S03]  /*6190*/  ISETP.NE.AND P0, PT, R174, RZ, PT ;  /* 0x000000ffae00720c */ /* 0x000fc60003f05270 */
[----:B------:R1:W-:Y:S04]  /*61a0*/  LDGSTS.E [R169+0x5e00], desc[UR16][R46.64], P2 ;  /* 0x05e000002ea97fae */ /* 0x0003e800091a1010 */
[----:B------:R1:W-:Y:S04]  /*61b0*/  LDGSTS.E [R169+0x6200], desc[UR16][R48.64], P2 ;  /* 0x0620000030a97fae */ /* 0x0003e800091a1010 */
[----:B------:R1:W-:Y:S04]  /*61c0*/  LDGSTS.E [R169+0x6600], desc[UR16][R50.64], P2 ;  /* 0x0660000032a97fae */ /* 0x0003e800091a1010 */
[----:B------:R1:W-:Y:S04]  /*61d0*/  LDGSTS.E [R169+0x6a00], desc[UR16][R52.64], P2 ;  /* 0x06a0000034a97fae */ /* 0x0003e800091a1010 */
[----:B------:R1:W-:Y:S04]  /*61e0*/  LDGSTS.E [R169+0x6e00], desc[UR16][R54.64], P2 ;  /* 0x06e0000036a97fae */ /* 0x0003e800091a1010 */
[----:B------:R1:W-:Y:S04]  /*61f0*/  LDGSTS.E [R169+0x7200], desc[UR16][R56.64], P2 ;  /* 0x0720000038a97fae */ /* 0x0003e800091a1010 */
[----:B------:R1:W-:Y:S04]  /*6200*/  LDGSTS.E [R169+0x7600], desc[UR16][R58.64], P2 ;  /* 0x076000003aa97fae */ /* 0x0003e800091a1010 */
[----:B------:R1:W-:Y:S04]  /*6210*/  LDGSTS.E [R169+0x7a00], desc[UR16][R60.64], P2 ;  /* 0x07a000003ca97fae */ /* 0x0003e800091a1010 */
[----:B------:R1:W-:Y:S01]  /*6220*/  LDGSTS.E [R169+0x7e00], desc[UR16][R120.64], P2 ;  /* 0x07e0000078a97fae */ /* 0x0003e200091a1010 */
[----:B------:R-:W-:-:S03]  /*6230*/  IADD3 R162, P2, PT, R8, UR19, RZ ;  /* 0x0000001308a27c10 */ /* 0x000fc6000ff5e0ff */
[----:B------:R-:W0:Y:S01]  /*6240*/  LDGDEPBAR ;  /* 0x00000000000079af */ /* 0x000e220000000000 */
[----:B------:R-:W-:Y:S02]  /*6250*/  IADD3.X R163, PT, PT, R9, UR62, RZ, P2, !PT ;  /* 0x0000003e09a37c10 */ /* 0x000fe400097fe4ff */
[----:B------:R-:W-:Y:S01]  /*6260*/  ISETP.GE.U32.AND P2, PT, R5, 0x7fffff9f, PT ;  /* 0x7fffff9f0500780c */ /* 0x000fe20003f46070 */
[----:B------:R-:W-:-:S04]  /*6270*/  DEPBAR.LE SB0, 0x2 ;  /* 0x000080800000791a */ /* 0x000fc80000000000 */
[----:B------:R-:W-:Y:S06]  /*6280*/  BAR.SYNC.DEFER_BLOCKING 0x0 ;  /* 0x0000000000007b1d */ /* 0x000fec0000010000 */
[----:B-1----:R-:W-:Y:S05]  /*6290*/  @!P6 BRA `(.L_x_6) ;  /* 0x000000000024e947 */ /* 0x002fea0003800000 */
[----:B------:R-:W-:Y:S04]  /*62a0*/  LDS.128 R4, [R173+0xc000] ;  /* 0x00c00000ad047984 */ /* 0x000fe80000000c00 */
[----:B------:R-:W-:Y:S04]  /*62b0*/  LDS.128 R8, [R173+0xc010] ;  /* 0x00c01000ad087984 */ /* 0x000fe80000000c00 */
[----:B------:R-:W-:Y:S04]  /*62c0*/  LDS.128 R12, [R173+0xc020] ;  /* 0x00c02000ad0c7984 */ /* 0x000fe80000000c00 */
[----:B------:R-:W-:Y:S04]  /*62d0*/  LDS.128 R16, [R173+0xc030] ;  /* 0x00c03000ad107984 */ /* 0x000fe80000000c00 */
[----:B------:R-:W-:Y:S04]  /*62e0*/  LDS.128 R20, [R173+0xc040] ;  /* 0x00c04000ad147984 */ /* 0x000fe80000000c00 */
[----:B------:R-:W-:Y:S04]  /*62f0*/  LDS.128 R24, [R173+0xc050] ;  /* 0x00c05000ad187984 */ /* 0x000fe80000000c00 */
[----:B------:R-:W-:Y:S04]  /*6300*/  LDS.128 R28, [R173+0xc060] ;  /* 0x00c06000ad1c7984 */ /* 0x000fe80000000c00 */
[----:B------:R-:W1:Y:S02]  /*6310*/  LDS.128 R32, [R173+0xc070] ;  /* 0x00c07000ad207984 */ /* 0x000e640000000c00 */
[----:B-1----:R1:W-:Y:S02]  /*6320*/  STTM.x32 tmem[UR11+0x80], R4 ;  /* 0x00008004000079ed */ /* 0x0023e400082c000b */
.L_x_6:
[----:B------:R-:W-:Y:S01]  /*6330*/  ISETP.LT.OR P6, PT, R172, 0x20, P5 ;  /* 0x00000020ac00780c */ /* 0x000fe20002fc1670 */
[----:B------:R-:W2:Y:S02]  /*6340*/  FENCE.VIEW.ASYNC.T ;  /* 0x00000000000073c6 */ /* 0x000ea40000000200 */
[----:B--2---:R-:W-:Y:S10]  /*6350*/  BAR.SYNC.DEFER_BLOCKING 0x0 ;  /* 0x0000000000007b1d */ /* 0x004ff40000010000 */
[----:B------:R-:W-:Y:S05]  /*6360*/  @P6 BRA `(.L_x_7) ;  /* 0x0000000000706947 */ /* 0x000fea0003800000 */
[----:B------:R-:W-:Y:S01]  /*6370*/  USHF.R.U32.HI UR6, URZ, 0x4, UR10 ;  /* 0x00000004ff067899 */ /* 0x000fe2000801160a */
[----:B------:R-:W-:Y:S01]  /*6380*/  UMOV UR4, URZ ;  /* 0x000000ff00047c82 */ /* 0x000fe20008000000 */
[----:B------:R-:W-:Y:S02]  /*6390*/  UIADD3 UR68, UPT, UPT, UR15, 0x88, URZ ;  /* 0x000000880f447890 */ /* 0x000fe4000fffe0ff */
[----:B------:R-:W-:Y:S02]  /*63a0*/  USGXT.U32 UR6, UR6, 0xe ;  /* 0x0000000e0606789a */ /* 0x000fe40008000000 */
[----:B------:R-:W-:Y:S02]  /*63b0*/  UIADD3 UR69, UPT, UPT, UR15, 0x90, URZ ;  /* 0x000000900f457890 */ /* 0x000fe4000fffe0ff */
[----:B------:R-:W-:Y:S02]  /*63c0*/  UIADD3 UR8, UP1, UPT, UR6, 0x2, URZ ;  /* 0x0000000206087890 */ /* 0x000fe4000ff3e0ff */
[----:B------:R-:W-:-:S02]  /*63d0*/  UIADD3 UR70, UPT, UPT, UR15, 0x98, URZ ;  /* 0x000000980f467890 */ /* 0x000fc4000fffe0ff */
[----:B------:R-:W-:Y:S01]  /*63e0*/  UIADD3.X UR9, UPT, UPT, UR4, 0x40004040, URZ, UP1, !UPT ;  /* 0x4000404004097890 */ /* 0x000fe20008ffe4ff */
[----:B------:R-:W-:Y:S01]  /*63f0*/  UMOV UR20, 0x0 ;  /* 0x0000000000147882 */ /* 0x000fe20000000000 */
[----:B------:R-:W-:Y:S02]  /*6400*/  UMOV UR21, 0x8200910 ;  /* 0x0820091000157882 */ /* 0x000fe40000000000 */
[----:B------:R-:W-:Y:S02]  /*6410*/  UIADD3.64 UR24, UPT, UPT, UR8, 0x2, URZ ;  /* 0x0000000208187897 */ /* 0x000fe4000fffe0ff */
[----:B------:R-:W-:Y:S01]  /*6420*/  UIADD3.64 UR26, UPT, UPT, UR8, 0x4, URZ ;  /* 0x00000004081a7897 */ /* 0x000fe2000fffe0ff */
[----:B------:R-:W-:Y:S01]  /*6430*/  UMOV UR7, 0x40004040 ;  /* 0x4000404000077882 */ /* 0x000fe20000000000 */
[----:B------:R-:W-:Y:S01]  /*6440*/  UMOV UR22, 0x0 ;  /* 0x0000000000167882 */ /* 0x000fe20000000000 */
[----:B------:R-:W-:Y:S01]  /*6450*/  UMOV UR23, 0x8200910 ;  /* 0x0820091000177882 */ /* 0x000fe20000000000 */
[----:B------:R-:W-:Y:S01]  /*6460*/  UMOV UR28, 0x0 ;  /* 0x00000000001c7882 */ /* 0x000fe20000000000 */
[----:B------:R-:W-:Y:S01]  /*6470*/  UMOV UR29, 0x8200910 ;  /* 0x08200910001d7882 */ /* 0x000fe20000000000 */
[----:B------:R-:W-:Y:S01]  /*6480*/  UMOV UR4, UR14 ;  /* 0x0000000e00047c82 */ /* 0x000fe20008000000 */
[----:B------:R-:W-:Y:S01]  /*6490*/  UMOV UR5, URZ ;  /* 0x000000ff00057c82 */ /* 0x000fe20008000000 */
[----:B------:R2:W-:Y:S01]  /*64a0*/  UTCHMMA tmem[UR65], gdesc[UR6], tmem[UR15], tmem[UR20], idesc[UR21], !UPT ;  /* 0x00ff1406410079ea */ /* 0x0005e2000f80000f */
[----:B------:R-:W-:Y:S01]  /*64b0*/  UMOV UR30, 0x0 ;  /* 0x00000000001e7882 */ /* 0x000fe20000000000 */
[----:B------:R-:W-:Y:S01]  /*64c0*/  UMOV UR31, 0x8200910 ;  /* 0x08200910001f7882 */ /* 0x000fe20000000000 */
[----:B------:R2:W-:Y:S01]  /*64d0*/  UTCHMMA tmem[UR68], gdesc[UR8], tmem[UR15], tmem[UR22], idesc[UR23], UPT ;  /* 0x00ff1608440079ea */ /* 0x0005e2000b80000f */
[----:B------:R-:W-:Y:S01]  /*64e0*/  UMOV UR4, UR4 ;  /* 0x0000000400047c82 */ /* 0x000fe20008000000 */
[----:B------:R2:W-:Y:S01]  /*64f0*/  UTCHMMA tmem[UR69], gdesc[UR24], tmem[UR15], tmem[UR28], idesc[UR29], UPT ;  /* 0x00ff1c18450079ea */ /* 0x0005e2000b80000f */
[----:B------:R2:W-:Y:S01]  /*6500*/  UTCHMMA tmem[UR70], gdesc[UR26], tmem[UR15], tmem[UR30], idesc[UR31], UPT ;  /* 0x00ff1e1a460079ea */ /* 0x0005e2000b80000f */
[----:B------:R2:W-:Y:S01]  /*6510*/  UTCBAR [UR4], URZ ;  /* 0x000000ff040073e9 */ /* 0x0005e200080000ff */
[----:B------:R-:W-:Y:S01]  /*6520*/  NOP ;  /* 0x0000000000007918 */ /* 0x000fe20000000000 */
.L_x_7:
[----:B------:R-:W-:Y:S01]  /*6530*/  BAR.SYNC.DEFER_BLOCKING 0x0 ;  /* 0x0000000000007b1d */ /* 0x000fe20000010000 */
[C---:B-1----:R-:W-:Y:S02]  /*6540*/  VIADD R4, R171.reuse, 0xffffffba ;  /* 0xffffffbaab047836 */ /* 0x042fe40000000000 */
[C---:B------:R-:W-:Y:S02]  /*6550*/  VIADD R5, R171.reuse, 0xffffffb9 ;  /* 0xffffffb9ab057836 */ /* 0x040fe40000000000 */
[C---:B------:R-:W-:Y:S01]  /*6560*/  VIADD R13, R171.reuse, 0xffffffa6 ;  /* 0xffffffa6ab0d7836 */ /* 0x040fe20000000000 */
[----:B--2---:R-:W-:Y:S01]  /*6570*/  UMOV UR4, URZ ;  /* 0x000000ff00047c82 */ /* 0x004fe20008000000 */
[C---:B------:R-:W-:Y:S02]  /*6580*/  VIADD R11, R171.reuse, 0xffffffa7 ;  /* 0xffffffa7ab0b7836 */ /* 0x040fe40000000000 */
[C---:B------:R-:W-:Y:S02]  /*6590*/  VIADD R17, R171.reuse, 0xffffffa3 ;  /* 0xffffffa3ab117836 */ /* 0x040fe40000000000 */
[----:B------:R-:W-:-:S02]  /*65a0*/  VIADD R14, R171, 0xffffffa2 ;  /* 0xffffffa2ab0e7836 */ /* 0x000fc40000000000 */
[C---:B------:R-:W-:Y:S02]  /*65b0*/  VIADD R15, R171.reuse, 0xffffffb4 ;  /* 0xffffffb4ab0f7836 */ /* 0x040fe40000000000 */
[----:B------:R-:W-:Y:S01]  /*65c0*/  VIADD R19, R171, 0xffffffaf ;  /* 0xffffffafab137836 */ /* 0x000fe20000000000 */
[----:B------:R-:W-:Y:S01]  /*65d0*/  @!PT LDS RZ, [RZ] ;  /* 0x00000000fffff984 */ /* 0x000fe20000000800 */
[----:B------:R-:W-:Y:S01]  /*65e0*/  @!PT LDS RZ, [RZ] ;  /* 0x00000000fffff984 */ /* 0x000fe20000000800 */
[----:B------:R-:W-:Y:S01]  /*65f0*/  @!PT LDS RZ, [RZ] ;  /* 0x00000000fffff984 */ /* 0x000fe20000000800 */
[----:B------:R1:W-:Y:S01]  /*6600*/  LDGSTS.E [R173+0xc000], desc[UR16][R62.64], !P1 ;  /* 0x0c0000003ead7fae */ /* 0x0003e2000c9a1010 */
[----:B------:R-:W-:-:S03]  /*6610*/  ISETP.GE.U32.AND P1, PT, R176, 0x7fffff9c, PT ;  /* 0x7fffff9cb000780c */ /* 0x000fc60003f26070 */
[----:B------:R1:W-:Y:S01]  /*6620*/  LDGSTS.E [R173+0xc004], desc[UR16][R64.64], !P2 ;  /* 0x0c00400040ad7fae */ /* 0x0003e2000d1a1010 */
[----:B------:R-:W-:Y:S01]  /*6630*/  ISETP.GE.U32.AND P2, PT, R4, 0x7fffff9b, PT ;  /* 0x7fffff9b0400780c */ /* 0x000fe20003f46070 */
[----:B------:R-:W-:Y:S02]  /*6640*/  VIADD R4, R171, 0xffffffb8 ;  /* 0xffffffb8ab047836 */ /* 0x000fe40000000000 */
[----:B------:R1:W-:Y:S01]  /*6650*/  LDGSTS.E [R173+0xc008], desc[UR16][R66.64], !P3 ;  /* 0x0c00800042ad7fae */ /* 0x0003e2000d9a1010 */
[----:B------:R-:W-:Y:S01]  /*6660*/  ISETP.GE.U32.AND P3, PT, R5, 0x7fffff9a, PT ;  /* 0x7fffff9a0500780c */ /* 0x000fe20003f66070 */
[C---:B------:R-:W-:Y:S02]  /*6670*/  VIADD R5, R171.reuse, 0xffffffb7 ;  /* 0xffffffb7ab057836 */ /* 0x040fe40000000000 */
[----:B------:R1:W-:Y:S01]  /*6680*/  LDGSTS.E [R173+0xc00c], desc[UR16][R68.64], !P4 ;  /* 0x0c00c00044ad7fae */ /* 0x0003e2000e1a1010 */
[----:B------:R-:W-:Y:S01]  /*6690*/  ISETP.GE.U32.AND P4, PT, R4, 0x7fffff99, PT ;  /* 0x7fffff990400780c */ /* 0x000fe20003f86070 */
[----:B------:R-:W-:-:S02]  /*66a0*/  VIADD R4, R171, 0xffffffb6 ;  /* 0xffffffb6ab047836 */ /* 0x000fc40000000000 */
[----:B------:R1:W-:Y:S01]  /*66b0*/  LDGSTS.E [R173+0xc010], desc[UR16][R70.64], !P1 ;  /* 0x0c01000046ad7fae */ /* 0x0003e2000c9a1010 */
[----:B------:R-:W-:Y:S01]  /*66c0*/  ISETP.GE.U32.AND P1, PT, R5, 0x7fffff98, PT ;  /* 0x7fffff980500780c */ /* 0x000fe20003f26070 */
[C---:B------:R-:W-:Y:S02]  /*66d0*/  VIADD R5, R171.reuse, 0xffffffb5 ;  /* 0xffffffb5ab057836 */ /* 0x040fe40000000000 */
[----:B------:R1:W-:Y:S01]  /*66e0*/  LDGSTS.E [R173+0xc014], desc[UR16][R72.64], !P2 ;  /* 0x0c01400048ad7fae */ /* 0x0003e2000d1a1010 */
[----:B------:R-:W-:Y:S01]  /*66f0*/  ISETP.GE.U32.AND P2, PT, R4, 0x7fffff97, PT ;  /* 0x7fffff970400780c */ /* 0x000fe20003f46070 */
[----:B------:R-:W-:Y:S02]  /*6700*/  VIADD R4, R171, 0xffffffad ;  /* 0xffffffadab047836 */ /* 0x000fe40000000000 */
[----:B------:R1:W-:Y:S01]  /*6710*/  LDGSTS.E [R173+0xc018], desc[UR16][R74.64], !P3 ;  /* 0x0c0180004aad7fae */ /* 0x0003e2000d9a1010 */
[----:B------:R-:W-:Y:S01]  /*6720*/  ISETP.GE.U32.AND P3, PT, R5, 0x7fffff96, PT ;  /* 0x7fffff960500780c */ /* 0x000fe20003f66070 */
[----:B------:R-:W-:-:S02]  /*6730*/  VIADD R5, R171, 0xffffffac ;  /* 0xffffffacab057836 */ /* 0x000fc40000000000 */
[----:B------:R1:W-:Y:S03]  /*6740*/  LDGSTS.E [R173+0xc01c], desc[UR16][R76.64], !P4 ;  /* 0x0c01c0004cad7fae */ /* 0x0003e6000e1a1010 */
[----:B------:R-:W-:Y:S01]  /*6750*/  ISETP.GE.U32.AND P4, PT, R5, 0x7fffff8d, PT ;  /* 0x7fffff8d0500780c */ /* 0x000fe20003f86070 */
[----:B------:R1:W-:Y:S01]  /*6760*/  LDGSTS.E [R173+0xc020], desc[UR16][R78.64], !P1 ;  /* 0x0c0200004ead7fae */ /* 0x0003e2000c9a1010 */
[----:B------:R-:W-:Y:S01]  /*6770*/  ISETP.GE.U32.AND P1, PT, R4, 0x7fffff8e, PT ;  /* 0x7fffff8e0400780c */ /* 0x000fe20003f26070 */
[C---:B------:R-:W-:Y:S01]  /*6780*/  VIADD R4, R171.reuse, 0xffffffae ;  /* 0xffffffaeab047836 */ /* 0x040fe20000000000 */
[----:B------:R-:W-:Y:S01]  /*6790*/  SEL R7, RZ, 0x1, P4 ;  /* 0x00000001ff077807 */ /* 0x000fe20002000000 */
[----:B------:R-:W-:Y:S01]  /*67a0*/  VIADD R5, R171, 0xffffffa8 ;  /* 0xffffffa8ab057836 */ /* 0x000fe20000000000 */
[----:B------:R1:W-:Y:S01]  /*67b0*/  LDGSTS.E [R173+0xc024], desc[UR16][R80.64], !P2 ;  /* 0x0c02400050ad7fae */ /* 0x0003e2000d1a1010 */
[----:B------:R-:W-:-:S02]  /*67c0*/  SEL R8, RZ, 0x1fffe, P1 ;  /* 0x0001fffeff087807 */ /* 0x000fc40000800000 */
[----:B------:R-:W-:Y:S01]  /*67d0*/  ISETP.GE.U32.AND P6, PT, R4, 0x7fffff8f, PT ;  /* 0x7fffff8f0400780c */ /* 0x000fe20003fc6070 */
[----:B------:R-:W-:Y:S01]  /*67e0*/  VIADD R4, R171, 0xffffffa9 ;  /* 0xffffffa9ab047836 */ /* 0x000fe20000000000 */
[----:B------:R-:W-:Y:S01]  /*67f0*/  ISETP.GE.U32.AND P2, PT, R5, 0x7fffff89, PT ;  /* 0x7fffff890500780c */ /* 0x000fe20003f46070 */
[----:B------:R-:W-:Y:S01]  /*6800*/  VIADD R5, R171, 0xffffffaa ;  /* 0xffffffaaab057836 */ /* 0x000fe20000000000 */
[----:B------:R-:W-:Y:S01]  /*6810*/  SEL R6, RZ, 0x4, P6 ;  /* 0x00000004ff067807 */ /* 0x000fe20003000000 */
[----:B------:R-:W-:Y:S01]  /*6820*/  IMAD.IADD R7, R7, 0x1, R8 ;  /* 0x0000000107077824 */ /* 0x000fe200078e0208 */
[----:B------:R-:W-:Y:S01]  /*6830*/  ISETP.GE.U32.AND P4, PT, R4, 0x7fffff8a, PT ;  /* 0x7fffff8a0400780c */ /* 0x000fe20003f86070 */
[----:B------:R-:W-:Y:S01]  /*6840*/  VIADD R4, R171, 0xffffffab ;  /* 0xffffffabab047836 */ /* 0x000fe20000000000 */
[----:B------:R-:W-:Y:S01]  /*6850*/  ISETP.GE.U32.AND P1, PT, R5, 0x7fffff8b, PT ;  /* 0x7fffff8b0500780c */ /* 0x000fe20003f26070 */
[C---:B------:R-:W-:Y:S01]  /*6860*/  VIADD R5, R171.reuse, 0xffffffa4 ;  /* 0xffffffa4ab057836 */ /* 0x040fe20000000000 */
[----:B------:R-:W-:Y:S01]  /*6870*/  SEL R12, RZ, 0x1fffe, P4 ;  /* 0x0001fffeff0c7807 */ /* 0x000fe20002000000 */
[C---:B------:R-:W-:Y:S01]  /*6880*/  VIADD R8, R171.reuse, 0xffffffb3 ;  /* 0xffffffb3ab087836 */ /* 0x040fe20000000000 */
[----:B------:R-:W-:Y:S01]  /*6890*/  ISETP.GE.U32.AND P6, PT, R4, 0x7fffff8c, PT ;  /* 0x7fffff8c0400780c */ /* 0x000fe20003fc6070 */
[----:B------:R-:W-:Y:S01]  /*68a0*/  VIADD R4, R171, 0xffffffa5 ;  /* 0xffffffa5ab047836 */ /* 0x000fe20000000000 */
[----:B------:R-:W-:Y:S01]  /*68b0*/  SEL R9, RZ, 0x1, P2 ;  /* 0x00000001ff097807 */ /* 0x000fe20001000000 */
[----:B------:R1:W-:Y:S01]  /*68c0*/  LDGSTS.E [R173+0xc028], desc[UR16][R82.64], !P3 ;  /* 0x0c02800052ad7fae */ /* 0x0003e2000d9a1010 */
[----:B------:R-:W-:-:S02]  /*68d0*/  ISETP.GE.U32.AND P2, PT, R5, 0x7fffff85, PT ;  /* 0x7fffff850500780c */ /* 0x000fc40003f46070 */
[----:B------:R-:W-:Y:S01]  /*68e0*/  ISETP.GE.U32.AND P4, PT, R4, 0x7fffff86, PT ;  /* 0x7fffff860400780c */ /* 0x000fe20003f86070 */
[----:B------:R-:W-:Y:S01]  /*68f0*/  VIADD R4, R171, 0xffffffa1 ;  /* 0xffffffa1ab047836 */ /* 0x000fe20000000000 */
[----:B------:R-:W-:Y:S01]  /*6900*/  SEL R5, RZ, 0x4, P1 ;  /* 0x00000004ff057807 */ /* 0x000fe20000800000 */
[----:B------:R-:W-:Y:S01]  /*6910*/  IMAD.IADD R9, R9, 0x1, R12 ;  /* 0x0000000109097824 */ /* 0x000fe200078e020c */
[----:B------:R-:W-:Y:S02]  /*6920*/  ISETP.GE.U32.AND P1, PT, R13, 0x7fffff87, PT ;  /* 0x7fffff870d00780c */ /* 0x000fe40003f26070 */
[----:B------:R-:W-:Y:S02]  /*6930*/  SEL R13, RZ, 0x1, P2 ;  /* 0x00000001ff0d7807 */ /* 0x000fe40001000000 */
[----:B------:R-:W-:Y:S01]  /*6940*/  ISETP.GE.U32.AND P2, PT, R4, 0x7fffff82, PT ;  /* 0x7fffff820400780c */ /* 0x000fe20003f46070 */
[----:B------:R-:W-:Y:S01]  /*6950*/  VIADD R4, R171, 0xffffffa0 ;  /* 0xffffffa0ab047836 */ /* 0x000fe20000000000 */
[----:B------:R-:W-:-:S02]  /*6960*/  SEL R10, RZ, 0x7fff8, P6 ;  /* 0x0007fff8ff0a7807 */ /* 0x000fc40003000000 */
[----:B------:R-:W-:Y:S02]  /*6970*/  ISETP.GE.U32.AND P6, PT, R11, 0x7fffff88, PT ;  /* 0x7fffff880b00780c */ /* 0x000fe40003fc6070 */
[----:B------:R-:W-:Y:S02]  /*6980*/  SEL R11, RZ, 0x4, P1 ;  /* 0x00000004ff0b7807 */ /* 0x000fe40000800000 */
[----:B------:R-:W-:Y:S02]  /*6990*/  ISETP.GE.U32.AND P1, PT, R4, 0x7fffff81, PT ;  /* 0x7fffff810400780c */ /* 0x000fe40003f26070 */
[----:B------:R-:W-:Y:S02]  /*69a0*/  SEL R18, RZ, 0x1fffe, P2 ;  /* 0x0001fffeff127807 */ /* 0x000fe40001000000 */
[----:B------:R-:W-:Y:S02]  /*69b0*/  ISETP.GE.U32.AND P2, PT, R17, 0x7fffff84, PT ;  /* 0x7fffff841100780c */ /* 0x000fe40003f46070 */
[----:B------:R-:W-:-:S02]  /*69c0*/  SEL R17, RZ, 0x1, P1 ;  /* 0x00000001ff117807 */ /* 0x000fc40000800000 */
[----:B------:R-:W-:Y:S02]  /*69d0*/  SEL R16, RZ, 0x1fffe, P4 ;  /* 0x0001fffeff107807 */ /* 0x000fe40002000000 */
[----:B------:R-:W-:Y:S01]  /*69e0*/  ISETP.GE.U32.AND P4, PT, R14, 0x7fffff83, PT ;  /* 0x7fffff830e00780c */ /* 0x000fe20003f86070 */
[----:B------:R-:W-:Y:S01]  /*69f0*/  IMAD.IADD R17, R17, 0x1, R18 ;  /* 0x0000000111117824 */ /* 0x000fe200078e0212 */
[----:B------:R-:W-:Y:S01]  /*6a00*/  SEL R14, RZ, 0x7fff8, P6 ;  /* 0x0007fff8ff0e7807 */ /* 0x000fe20003000000 */
[----:B------:R-:W-:Y:S01]  /*6a10*/  IMAD.IADD R13, R13, 0x1, R16 ;  /* 0x000000010d0d7824 */ /* 0x000fe200078e0210 */
[----:B------:R-:W-:Y:S02]  /*6a20*/  LOP3.LUT R9, R9, 0x3, RZ, 0xc0, !PT ;  /* 0x0000000309097812 */ /* 0x000fe400078ec0ff */
[----:B------:R-:W-:Y:S02]  /*6a30*/  ISETP.GE.U32.AND P6, PT, R15, 0x7fffff95, PT ;  /* 0x7fffff950f00780c */ /* 0x000fe40003fc6070 */
[----:B------:R-:W-:-:S02]  /*6a40*/  SEL R15, RZ, 0x4, P4 ;  /* 0x00000004ff0f7807 */ /* 0x000fc40002000000 */
[----:B------:R-:W-:Y:S02]  /*6a50*/  SEL R12, RZ, 0x7fff8, P2 ;  /* 0x0007fff8ff0c7807 */ /* 0x000fe40001000000 */
[----:B------:R-:W-:Y:S02]  /*6a60*/  LOP3.LUT R17, R17, 0x3, RZ, 0xc0, !PT ;  /* 0x0000000311117812 */ /* 0x000fe400078ec0ff */
[----:B------:R-:W-:Y:S02]  /*6a70*/  IADD3 R9, PT, PT, R9, R10, R5 ;  /* 0x0000000a09097210 */ /* 0x000fe40007ffe005 */
[----:B------:R-:W-:Y:S02]  /*6a80*/  ISETP.GE.U32.AND P2, PT, R19, 0x7fffff90, PT ;  /* 0x7fffff901300780c */ /* 0x000fe40003f46070 */
[----:B------:R-:W-:Y:S01]  /*6a90*/  LOP3.LUT R13, R13, 0x3, RZ, 0xc0, !PT ;  /* 0x000000030d0d7812 */ /* 0x000fe200078ec0ff */
[----:B------:R-:W-:Y:S01]  /*6aa0*/  IMAD.SHL.U32 R9, R9, 0x100, RZ ;  /* 0x0000010009097824 */ /* 0x000fe200078e00ff */
[----:B------:R-:W-:Y:S01]  /*6ab0*/  IADD3 R12, PT, PT, R17, R12, R15 ;  /* 0x0000000c110c7210 */ /* 0x000fe20007ffe00f */
[----:B------:R1:W-:Y:S01]  /*6ac0*/  LDGSTS.E [R173+0xc02c], desc[UR16][R84.64], !P6 ;  /* 0x0c02c00054ad7fae */ /* 0x0003e2000f1a1010 */
[----:B------:R-:W-:-:S02]  /*6ad0*/  SEL R5, RZ, 0x7fff8, P2 ;  /* 0x0007fff8ff057807 */ /* 0x000fc40001000000 */
[----:B------:R-:W-:Y:S02]  /*6ae0*/  LOP3.LUT R7, R7, 0x3, RZ, 0xc0, !PT ;  /* 0x0000000307077812 */ /* 0x000fe400078ec0ff */
[----:B------:R-:W-:Y:S02]  /*6af0*/  IADD3 R11, PT, PT, R13, R14, R11 ;  /* 0x0000000e0d0b7210 */ /* 0x000fe40007ffe00b */
[----:B------:R-:W-:Y:S02]  /*6b00*/  LOP3.LUT R12, R12, 0xf, RZ, 0xc0, !PT ;  /* 0x0000000f0c0c7812 */ /* 0x000fe400078ec0ff */
[----:B------:R-:W-:Y:S01]  /*6b10*/  IADD3 R5, PT, PT, R7, R5, R6 ;  /* 0x0000000507057210 */ /* 0x000fe20007ffe006 */
[----:B------:R-:W-:Y:S01]  /*6b20*/  VIADD R7, R171, 0xffffffb2 ;  /* 0xffffffb2ab077836 */ /* 0x000fe20000000000 */
[----:B------:R-:W-:Y:S01]  /*6b30*/  LOP3.LUT R6, R9, 0xf00, RZ, 0xe2, !PT ;  /* 0x00000f0009067812 */ /* 0x000fe200078ee2ff */
[----:B------:R-:W-:Y:S01]  /*6b40*/  IMAD R11, R11, 0x10, R12 ;  /* 0x000000100b0b7824 */ /* 0x000fe200078e020c */
[----:B------:R-:W-:-:S02]  /*6b50*/  ISETP.GE.U32.AND P2, PT, R8, 0x7fffff94, PT ;  /* 0x7fffff940800780c */ /* 0x000fc40003f46070 */
[----:B------:R-:W-:Y:S01]  /*6b60*/  ISETP.GE.U32.AND P4, PT, R7, 0x7fffff93, PT ;  /* 0x7fffff930700780c */ /* 0x000fe20003f86070 */
[----:B------:R-:W-:Y:S01]  /*6b70*/  IMAD R6, R5, 0x1000, R6 ;  /* 0x0000100005067824 */ /* 0x000fe200078e0206 */
[----:B------:R-:W-:Y:S01]  /*6b80*/  LOP3.LUT R11, R11, 0xff, RZ, 0xc0, !PT ;  /* 0x000000ff0b0b7812 */ /* 0x000fe200078ec0ff */
[C---:B------:R-:W-:Y:S02]  /*6b90*/  VIADD R5, R171.reuse, 0xffffffb1 ;  /* 0xffffffb1ab057836 */ /* 0x040fe40000000000 */
[----:B------:R-:W-:Y:S02]  /*6ba0*/  VIADD R171, R171, 0xffffffb0 ;  /* 0xffffffb0abab7836 */ /* 0x000fe40000000000 */
[----:B------:R-:W-:Y:S01]  /*6bb0*/  IMAD.IADD R6, R6, 0x1, R11 ;  /* 0x0000000106067824 */ /* 0x000fe200078e020b */
[----:B------:R-:W-:Y:S02]  /*6bc0*/  ISETP.GE.U32.AND P3, PT, R5, 0x7fffff92, PT ;  /* 0x7fffff920500780c */ /* 0x000fe40003f66070 */
[----:B------:R-:W-:Y:S01]  /*6bd0*/  ISETP.GE.U32.AND P6, PT, R171, 0x7fffff91, PT ;  /* 0x7fffff91ab00780c */ /* 0x000fe20003fc6070 */
[----:B------:R1:W-:Y:S01]  /*6be0*/  LDGSTS.E [R173+0xc030], desc[UR16][R86.64], !P2 ;  /* 0x0c03000056ad7fae */ /* 0x0003e2000d1a1010 */
[----:B------:R-:W-:-:S02]  /*6bf0*/  LOP3.LUT R5, R6, 0xffff, RZ, 0xc0, !PT ;  /* 0x0000ffff06057812 */ /* 0x000fc400078ec0ff */
[----:B------:R-:W-:Y:S01]  /*6c00*/  IADD3 R6, P2, PT, R40, UR63, RZ ;  /* 0x0000003f28067c10 */ /* 0x000fe2000ff5e0ff */
[----:B------:R1:W-:Y:S01]  /*6c10*/  LDGSTS.E [R173+0xc034], desc[UR16][R88.64], !P4 ;  /* 0x0c03400058ad7fae */ /* 0x0003e2000e1a1010 */
[--C-:B------:R-:W-:Y:S02]  /*6c20*/  SHF.R.U32.HI R8, RZ, 0xf, R5.reuse ;  /* 0x0000000fff087819 */ /* 0x100fe40000011605 */
[----:B------:R-:W-:Y:S02]  /*6c30*/  SHF.R.U32.HI R9, RZ, 0xe, R5 ;  /* 0x0000000eff097819 */ /* 0x000fe40000011605 */
[----:B------:R-:W-:Y:S01]  /*6c40*/  IADD3.X R7, PT, PT, R41, UR64, RZ, P2, !PT ;  /* 0x0000004029077c10 */ /* 0x000fe200097fe4ff */
[----:B------:R1:W-:Y:S01]  /*6c50*/  LDGSTS.E [R173+0xc038], desc[UR16][R90.64], !P3 ;  /* 0x0c0380005aad7fae */ /* 0x0003e2000d9a1010 */
[----:B------:R-:W-:Y:S02]  /*6c60*/  LOP3.LUT P2, RZ, R8, 0x1, RZ, 0xc0, !PT ;  /* 0x0000000108ff7812 */ /* 0x000fe4000784c0ff */
[----:B------:R-:W-:Y:S01]  /*6c70*/  LOP3.LUT P4, RZ, R9, 0x1, RZ, 0xc0, !PT ;  /* 0x0000000109ff7812 */ /* 0x000fe2000788c0ff */
[----:B------:R1:W-:Y:S01]  /*6c80*/  LDGSTS.E [R173+0xc03c], desc[UR16][R92.64], !P6 ;  /* 0x0c03c0005cad7fae */ /* 0x0003e2000f1a1010 */
[----:B------:R-:W-:-:S02]  /*6c90*/  IADD3 R10, P3, PT, R44, UR63, RZ ;  /* 0x0000003f2c0a7c10 */ /* 0x000fc4000ff7e0ff */
[--C-:B------:R-:W-:Y:S02]  /*6ca0*/  SHF.R.U32.HI R13, RZ, 0xd, R5.reuse ;  /* 0x0000000dff0d7819 */ /* 0x100fe40000011605 */
[----:B------:R-:W-:Y:S02]  /*6cb0*/  IADD3.X R11, PT, PT, R45, UR64, RZ, P3, !PT ;  /* 0x000000402d0b7c10 */ /* 0x000fe40009ffe4ff */
[----:B------:R-:W-:Y:S02]  /*6cc0*/  LOP3.LUT P3, RZ, R13, 0x1, RZ, 0xc0, !PT ;  /* 0x000000010dff7812 */ /* 0x000fe4000786c0ff */
[--C-:B------:R-:W-:Y:S01]  /*6cd0*/  SHF.R.U32.HI R14, RZ, 0xc, R5.reuse ;  /* 0x0000000cff0e7819 */ /* 0x100fe20000011605 */
[----:B------:R1:W-:Y:S01]  /*6ce0*/  LDGSTS.E [R173+0xc040], desc[UR16][R94.64], P2 ;  /* 0x0c0400005ead7fae */ /* 0x0003e200091a1010 */
[----:B------:R-:W-:Y:S02]  /*6cf0*/  SHF.R.U32.HI R15, RZ, 0xb, R5 ;  /* 0x0000000bff0f7819 */ /* 0x000fe40000011605 */
[----:B------:R-:W-:Y:S01]  /*6d00*/  LOP3.LUT P2, RZ, R14, 0x1, RZ, 0xc0, !PT ;  /* 0x000000010eff7812 */ /* 0x000fe2000784c0ff */
[----:B------:R1:W-:Y:S01]  /*6d10*/  LDGSTS.E [R173+0xc044], desc[UR16][R96.64], P4 ;  /* 0x0c04400060ad7fae */ /* 0x0003e2000a1a1010 */
[----:B------:R-:W-:-:S02]  /*6d20*/  LOP3.LUT P4, RZ, R15, 0x1, RZ, 0xc0, !PT ;  /* 0x000000010fff7812 */ /* 0x000fc4000788c0ff */
[--C-:B------:R-:W-:Y:S02]  /*6d30*/  SHF.R.U32.HI R15, RZ, 0xa, R5.reuse ;  /* 0x0000000aff0f7819 */ /* 0x100fe40000011605 */
[--C-:B------:R-:W-:Y:S01]  /*6d40*/  SHF.R.U32.HI R16, RZ, 0x9, R5.reuse ;  /* 0x00000009ff107819 */ /* 0x100fe20000011605 */
[----:B------:R1:W-:Y:S01]  /*6d50*/  LDGSTS.E [R173+0xc048], desc[UR16][R98.64], P3 ;  /* 0x0c04800062ad7fae */ /* 0x0003e200099a1010 */
[----:B------:R-:W-:Y:S02]  /*6d60*/  LOP3.LUT P3, RZ, R15, 0x1, RZ, 0xc0, !PT ;  /* 0x000000010fff7812 */ /* 0x000fe4000786c0ff */
[--C-:B------:R-:W-:Y:S02]  /*6d70*/  SHF.R.U32.HI R17, RZ, 0x7, R5.reuse ;  /* 0x00000007ff117819 */ /* 0x100fe40000011605 */
[----:B------:R-:W-:Y:S01]  /*6d80*/  SHF.R.U32.HI R18, RZ, 0x6, R5 ;  /* 0x00000006ff127819 */ /* 0x000fe20000011605 */
[----:B------:R1:W-:Y:S01]  /*6d90*/  LDGSTS.E [R173+0xc04c], desc[UR16][R100.64], P2 ;  /* 0x0c04c00064ad7fae */ /* 0x0003e200091a1010 */
[----:B------:R-:W-:-:S02]  /*6da0*/  LOP3.LUT P2, RZ, R16, 0x1, RZ, 0xc0, !PT ;  /* 0x0000000110ff7812 */ /* 0x000fc4000784c0ff */
[--C-:B------:R-:W-:Y:S01]  /*6db0*/  SHF.R.U32.HI R16, RZ, 0x8, R5.reuse ;  /* 0x00000008ff107819 */ /* 0x100fe20000011605 */
[----:B------:R1:W-:Y:S01]  /*6dc0*/  LDGSTS.E [R173+0xc050], desc[UR16][R102.64], P4 ;  /* 0x0c05000066ad7fae */ /* 0x0003e2000a1a1010 */
[--C-:B------:R-:W-:Y:S02]  /*6dd0*/  SHF.R.U32.HI R19, RZ, 0x5, R5.reuse ;  /* 0x00000005ff137819 */ /* 0x100fe40000011605 */
[----:B------:R-:W-:Y:S01]  /*6de0*/  LOP3.LUT P4, RZ, R16, 0x1, RZ, 0xc0, !PT ;  /* 0x0000000110ff7812 */ /* 0x000fe2000788c0ff */
[----:B------:R1:W-:Y:S01]  /*6df0*/  LDGSTS.E [R173+0xc054], desc[UR16][R104.64], P3 ;  /* 0x0c05400068ad7fae */ /* 0x0003e200099a1010 */
[----:B------:R-:W-:Y:S02]  /*6e00*/  LOP3.LUT P3, RZ, R17, 0x1, RZ, 0xc0, !PT ;  /* 0x0000000111ff7812 */ /* 0x000fe4000786c0ff */
[--C-:B------:R-:W-:Y:S02]  /*6e10*/  SHF.R.U32.HI R23, RZ, 0x4, R5.reuse ;  /* 0x00000004ff177819 */ /* 0x100fe40000011605 */
[----:B------:R-:W-:Y:S01]  /*6e20*/  SHF.R.U32.HI R24, RZ, 0x3, R5 ;  /* 0x00000003ff187819 */ /* 0x000fe20000011605 */
[----:B------:R1:W-:Y:S01]  /*6e30*/  LDGSTS.E [R173+0xc058], desc[UR16][R106.64], P2 ;  /* 0x0c0580006aad7fae */ /* 0x0003e200091a1010 */
[----:B------:R-:W-:-:S02]  /*6e40*/  LOP3.LUT P2, RZ, R18, 0x1, RZ, 0xc0, !PT ;  /* 0x0000000112ff7812 */ /* 0x000fc4000784c0ff */
[----:B------:R-:W-:-:S03]  /*6e50*/  IADD3 R8, P6, PT, R42, UR63, RZ ;  /* 0x0000003f2a087c10 */ /* 0x000fc6000ffde0ff */
[----:B------:R1:W-:Y:S01]  /*6e60*/  LDGSTS.E [R173+0xc05c], desc[UR16][R108.64], P4 ;  /* 0x0c05c0006cad7fae */ /* 0x0003e2000a1a1010 */
[----:B------:R-:W-:Y:S02]  /*6e70*/  LOP3.LUT P4, RZ, R19, 0x1, RZ, 0xc0, !PT ;  /* 0x0000000113ff7812 */ /* 0x000fe4000788c0ff */
[----:B------:R-:W-:Y:S01]  /*6e80*/  IADD3.X R9, PT, PT, R43, UR64, RZ, P6, !PT ;  /* 0x000000402b097c10 */ /* 0x000fe2000b7fe4ff */
[----:B------:R1:W-:Y:S01]  /*6e90*/  LDGSTS.E [R173+0xc060], desc[UR16][R110.64], P3 ;  /* 0x0c0600006ead7fae */ /* 0x0003e200099a1010 */
[----:B------:R-:W-:Y:S02]  /*6ea0*/  IADD3 R20, P3, PT, R54, UR63, RZ ;  /* 0x0000003f36147c10 */ /* 0x000fe4000ff7e0ff */
[----:B------:R-:W-:Y:S01]  /*6eb0*/  IADD3 R12, P6, PT, R46, UR63, RZ ;  /* 0x0000003f2e0c7c10 */ /* 0x000fe2000ffde0ff */
[----:B------:R1:W-:Y:S01]  /*6ec0*/  LDGSTS.E [R173+0xc064], desc[UR16][R112.64], P2 ;  /* 0x0c06400070ad7fae */ /* 0x0003e200091a1010 */
[----:B------:R-:W-:Y:S02]  /*6ed0*/  IADD3.X R21, PT, PT, R55, UR64, RZ, P3, !PT ;  /* 0x0000004037157c10 */ /* 0x000fe40009ffe4ff */
[----:B------:R-:W-:-:S02]  /*6ee0*/  LOP3.LUT P3, RZ, R23, 0x1, RZ, 0xc0, !PT ;  /* 0x0000000117ff7812 */ /* 0x000fc4000786c0ff */
[----:B------:R-:W-:Y:S01]  /*6ef0*/  ISETP.GE.AND P2, PT, R36, R175, PT ;  /* 0x000000af2400720c */ /* 0x000fe20003f46270 */
[----:B------:R1:W-:Y:S01]  /*6f00*/  LDGSTS.E [R173+0xc068], desc[UR16][R114.64], P4 ;  /* 0x0c06800072ad7fae */ /* 0x0003e2000a1a1010 */
[----:B------:R-:W-:Y:S02]  /*6f10*/  ISETP.GT.AND P4, PT, R172, 0x5f, PT ;  /* 0x0000005fac00780c */ /* 0x000fe40003f84270 */
[----:B------:R-:W-:Y:S02]  /*6f20*/  SEL R25, RZ, 0x4, P2 ;  /* 0x00000004ff197807 */ /* 0x000fe40001000000 */
[----:B------:R-:W-:Y:S02]  /*6f30*/  LOP3.LUT P2, RZ, R24, 0x1, RZ, 0xc0, !PT ;  /* 0x0000000118ff7812 */ /* 0x000fe4000784c0ff */
[----:B------:R-:W-:Y:S02]  /*6f40*/  SEL R28, R25, RZ, P4 ;  /* 0x000000ff191c7207 */ /* 0x000fe40002000000 */
[----:B------:R-:W-:Y:S01]  /*6f50*/  SHF.R.U32.HI R25, RZ, 0x2, R5 ;  /* 0x00000002ff197819 */ /* 0x000fe20000011605 */
[----:B------:R1:W-:Y:S01]  /*6f60*/  LDGSTS.E [R173+0xc06c], desc[UR16][R116.64], P3 ;  /* 0x0c06c00074ad7fae */ /* 0x0003e200099a1010 */
[----:B------:R-:W-:-:S02]  /*6f70*/  IADD3 R24, P3, PT, R58, UR63, RZ ;  /* 0x0000003f3a187c10 */ /* 0x000fc4000ff7e0ff */
[----:B------:R-:W-:Y:S02]  /*6f80*/  SHF.R.U32.HI R5, RZ, 0x1, R5 ;  /* 0x00000001ff057819 */ /* 0x000fe40000011605 */
[----:B------:R-:W-:Y:S02]  /*6f90*/  LOP3.LUT P4, RZ, R25, 0x1, RZ, 0xc0, !PT ;  /* 0x0000000119ff7812 */ /* 0x000fe4000788c0ff */
[----:B------:R-:W-:Y:S01]  /*6fa0*/  IADD3.X R25, PT, PT, R59, UR64, RZ, P3, !PT ;  /* 0x000000403b197c10 */ /* 0x000fe20009ffe4ff */
[----:B------:R1:W-:Y:S01]  /*6fb0*/  LDGSTS.E [R173+0xc070], desc[UR16][R160.64], P2 ;  /* 0x0c070000a0ad7fae */ /* 0x0003e200091a1010 */
[----:B------:R-:W-:Y:S02]  /*6fc0*/  LOP3.LUT P3, RZ, R5, 0x1, RZ, 0xc0, !PT ;  /* 0x0000000105ff7812 */ /* 0x000fe4000786c0ff */
[----:B------:R-:W-:Y:S02]  /*6fd0*/  ISETP.NE.U32.AND P2, PT, R28, RZ, PT ;  /* 0x000000ff1c00720c */ /* 0x000fe40003f45070 */
[----:B------:R-:W-:-:S02]  /*6fe0*/  IADD3.X R13, PT, PT, R47, UR64, RZ, P6, !PT ;  /* 0x000000402f0d7c10 */ /* 0x000fc4000b7fe4ff */
[----:B------:R-:W-:-:S03]  /*6ff0*/  IADD3 R14, P6, PT, R48, UR63, RZ ;  /* 0x0000003f300e7c10 */ /* 0x000fc6000ffde0ff */
[----:B------:R1:W-:Y:S01]  /*7000*/  LDGSTS.E [R173+0xc074], desc[UR16][R162.64], P4 ;  /* 0x0c074000a2ad7fae */ /* 0x0003e2000a1a1010 */
[----:B------:R-:W-:Y:S02]  /*7010*/  IADD3.X R15, PT, PT, R49, UR64, RZ, P6, !PT ;  /* 0x00000040310f7c10 */ /* 0x000fe4000b7fe4ff */
[----:B------:R-:W-:Y:S01]  /*7020*/  IADD3 R16, P6, PT, R50, UR63, RZ ;  /* 0x0000003f32107c10 */ /* 0x000fe2000ffde0ff */
[----:B------:R1:W-:Y:S03]  /*7030*/  LDGSTS.E [R173+0xc078], desc[UR16][R164.64], P3 ;  /* 0x0c078000a4ad7fae */ /* 0x0003e600099a1010 */
[----:B------:R-:W-:Y:S01]  /*7040*/  IADD3.X R17, PT, PT, R51, UR64, RZ, P6, !PT ;  /* 0x0000004033117c10 */ /* 0x000fe2000b7fe4ff */
[----:B------:R1:W-:Y:S01]  /*7050*/  LDGSTS.E [R173+0xc07c], desc[UR16][R166.64], !P1 ;  /* 0x0c07c000a6ad7fae */ /* 0x0003e2000c9a1010 */
[----:B------:R-:W-:Y:S02]  /*7060*/  IADD3 R18, P6, PT, R52, UR63, RZ ;  /* 0x0000003f34127c10 */ /* 0x000fe4000ffde0ff */
[----:B------:R-:W-:Y:S01]  /*7070*/  ISETP.GE.AND P1, PT, R172, 0x40, PT ;  /* 0x00000040ac00780c */ /* 0x000fe20003f26270 */
[----:B------:R-:W0:Y:S01]  /*7080*/  LDGDEPBAR ;  /* 0x00000000000079af */ /* 0x000e220000000000 */
[----:B------:R-:W-:-:S02]  /*7090*/  IADD3.X R19, PT, PT, R53, UR64, RZ, P6, !PT ;  /* 0x0000004035137c10 */ /* 0x000fc4000b7fe4ff */
[----:B------:R-:W-:Y:S01]  /*70a0*/  IADD3 R22, P6, PT, R56, UR63, RZ ;  /* 0x0000003f38167c10 */ /* 0x000fe2000ffde0ff */
[----:B------:R1:W-:Y:S03]  /*70b0*/  LDGSTS.E [R241+0x8000], desc[UR16][R118.64], P2 ;  /* 0x0800000076f17fae */ /* 0x0003e600091a1010 */
[----:B------:R-:W-:Y:S01]  /*70c0*/  IADD3.X R23, PT, PT, R57, UR64, RZ, P6, !PT ;  /* 0x0000004039177c10 */ /* 0x000fe2000b7fe4ff */
[----:B------:R1:W-:Y:S01]  /*70d0*/  LDGSTS.E [R241+0x8400], desc[UR16][R122.64], P2 ;  /* 0x084000007af17fae */ /* 0x0003e200091a1010 */
[----:B------:R-:W-:-:S03]  /*70e0*/  IADD3 R26, P6, PT, R60, UR63, RZ ;  /* 0x0000003f3c1a7c10 */ /* 0x000fc6000ffde0ff */
[----:B------:R1:W-:Y:S01]  /*70f0*/  LDGSTS.E [R241+0x8800], desc[UR16][R124.64], P2 ;  /* 0x088000007cf17fae */ /* 0x0003e200091a1010 */
[----:B------:R-:W-:Y:S02]  /*7100*/  IADD3.X R27, PT, PT, R61, UR64, RZ, P6, !PT ;  /* 0x000000403d1b7c10 */ /* 0x000fe4000b7fe4ff */
[----:B------:R-:W-:Y:S01]  /*7110*/  IADD3 R28, P6, PT, R120, UR63, RZ ;  /* 0x0000003f781c7c10 */ /* 0x000fe2000ffde0ff */
[----:B------:R1:W-:Y:S03]  /*7120*/  LDGSTS.E [R241+0x8c00], desc[UR16][R126.64], P2 ;  /* 0x08c000007ef17fae */ /* 0x0003e600091a1010 */
[----:B------:R-:W-:Y:S01]  /*7130*/  IADD3.X R29, PT, PT, R121, UR64, RZ, P6, !PT ;  /* 0x00000040791d7c10 */ /* 0x000fe2000b7fe4ff */
[----:B------:R1:W-:Y:S01]  /*7140*/  LDGSTS.E [R241+0x9000], desc[UR16][R128.64], P2 ;  /* 0x0900000080f17fae */ /* 0x0003e200091a1010 */
[----:B------:R-:W-:-:S03]  /*7150*/  ISETP.GE.AND P6, PT, R172, 0x20, PT ;  /* 0x00000020ac00780c */ /* 0x000fc60003fc6270 */
        /* <DEDUP_REMOVED lines=27> */
[----:B------:R-:W0:Y:S01]  /*7310*/  LDGDEPBAR ;  /* 0x00000000000079af */ /* 0x000e220000000000 */
[----:B------:R-:W-:Y:S05]  /*7320*/  @!P1 BRA `(.L_x_8) ;  /* 0x0000002c003c9947 */ /* 0x000fea0003800000 */
[----:B-1----:R-:W-:Y:S01]  /*7330*/  SHF.R.S32.HI R6, RZ, 0x1f, R168 ;  /* 0x0000001fff067819 */ /* 0x002fe200000114a8 */
[----:B------:R-:W-:Y:S01]  /*7340*/  IMAD.U32 R108, RZ, RZ, UR32 ;  /* 0x00000020ff6c7e24 */ /* 0x000fe2000f8e00ff */
[C---:B------:R-:W-:Y:S01]  /*7350*/  IADD3 R45, P3, PT, R168.reuse, R239, RZ ;  /* 0x000000efa82d7210 */ /* 0x040fe20007f7e0ff */
[----:B------:R-:W-:Y:S01]  /*7360*/  IMAD.U32 R110, RZ, RZ, UR33 ;  /* 0x00000021ff6e7e24 */ /* 0x000fe2000f8e00ff */
[C---:B------:R-:W-:Y:S01]  /*7370*/  IADD3 R47, P4, PT, R168.reuse, R223, RZ ;  /* 0x000000dfa82f7210 */ /* 0x040fe20007f9e0ff */
[----:B------:R-:W-:Y:S01]  /*7380*/  IMAD.U32 R112, RZ, RZ, UR34 ;  /* 0x00000022ff707e24 */ /* 0x000fe2000f8e00ff */
[C---:B------:R-:W-:Y:S01]  /*7390*/  IADD3 R51, P2, PT, R168.reuse, R221, RZ ;  /* 0x000000dda8337210 */ /* 0x040fe20007f5e0ff */
[----:B------:R-:W-:Y:S01]  /*73a0*/  IMAD.U32 R114, RZ, RZ, UR35 ;  /* 0x00000023ff727e24 */ /* 0x000fe2000f8e00ff */
[-C--:B------:R-:W-:Y:S01]  /*73b0*/  LEA.HI.X.SX32 R44, R239, R6.reuse, 0x1, P3 ;  /* 0x00000006ef2c7211 */ /* 0x080fe200018f0eff */
[----:B------:R-:W-:Y:S01]  /*73c0*/  IMAD.U32 R116, RZ, RZ, UR36 ;  /* 0x00000024ff747e24 */ /* 0x000fe2000f8e00ff */
[-C--:B------:R-:W-:Y:S01]  /*73d0*/  LEA.HI.X.SX32 R46, R223, R6.reuse, 0x1, P4 ;  /* 0x00000006df2e7211 */ /* 0x080fe200020f0eff */
[----:B------:R-:W-:Y:S01]  /*73e0*/  IMAD.U32 R118, RZ, RZ, UR37 ;  /* 0x00000025ff767e24 */ /* 0x000fe2000f8e00ff */
[-C--:B------:R-:W-:Y:S01]  /*73f0*/  LEA.HI.X.SX32 R50, R221, R6.reuse, 0x1, P2 ;  /* 0x00000006dd327211 */ /* 0x080fe200010f0eff */
        /* <DEDUP_REMOVED lines=30> */
[----:B------:R-:W1:Y:S01]  /*75e0*/  LDCU.128 UR4, c[0x0][0x380] ;  /* 0x00007000ff0477ac */ /* 0x000e620008000c00 */
        /* <DEDUP_REMOVED lines=19> */
[----:B-1----:R-:W-:Y:S01]  /*7720*/  UIMAD.WIDE.U32 UR8, UR13, 0xc, UR6 ;  /* 0x0000000c0d0878a5 */ /* 0x002fe2000f8e0006 */
[C---:B------:R-:W-:Y:S01]  /*7730*/  IADD3 R87, P4, PT, R168.reuse, R197, RZ ;  /* 0x000000c5a8577210 */ /* 0x040fe20007f9e0ff */
[----:B------:R-:W-:Y:S01]  /*7740*/  UIMAD.WIDE.U32 UR12, UR12, 0xc, UR4 ;  /* 0x0000000c0c0c78a5 */ /* 0x000fe2000f8e0004 */
[C---:B------:R-:W-:Y:S01]  /*7750*/  IADD3 R91, P2, PT, R168.reuse, R193, RZ ;  /* 0x000000c1a85b7210 */ /* 0x040fe20007f5e0ff */
[----:B------:R-:W-:Y:S01]  /*7760*/  UIMAD UR24, UR67, 0xc, URZ ;  /* 0x0000000c431878a4 */ /* 0x000fe2000f8e02ff */
[-C--:B------:R-:W-:Y:S01]  /*7770*/  LEA.HI.X.SX32 R84, R199, R6.reuse, 0x1, P3 ;  /* 0x00000006c7547211 */ /* 0x080fe200018f0eff */
[----:B------:R-:W-:Y:S01]  /*7780*/  UIMAD UR22, UR66, 0xc, URZ ;  /* 0x0000000c421678a4 */ /* 0x000fe2000f8e02ff */
[-C--:B------:R-:W-:Y:S01]  /*7790*/  LEA.HI.X.SX32 R86, R197, R6.reuse, 0x1, P4 ;  /* 0x00000006c5567211 */ /* 0x080fe200020f0eff */
[----:B------:R-:W-:Y:S01]  /*77a0*/  IMAD.MOV.U32 R43, RZ, RZ, R4 ;  /* 0x000000ffff2b7224 */ /* 0x000fe200078e0004 */
[-C--:B------:R-:W-:Y:S01]  /*77b0*/  LEA.HI.X.SX32 R90, R193, R6.reuse, 0x1, P2 ;  /* 0x00000006c15a7211 */ /* 0x080fe200010f0eff */
[----:B------:R-:W-:Y:S01]  /*77c0*/  IMAD.MOV.U32 R4, RZ, RZ, RZ ;  /* 0x000000ffff047224 */ /* 0x000fe200078e00ff */
[C---:B------:R-:W-:Y:S01]  /*77d0*/  IADD3 R93, P3, PT, R168.reuse, R191, RZ ;  /* 0x000000bfa85d7210 */ /* 0x040fe20007f7e0ff */
[----:B------:R-:W-:Y:S01]  /*77e0*/  UMOV UR20, 0x2 ;  /* 0x0000000200147882 */ /* 0x000fe20000000000 */
[C---:B------:R-:W-:Y:S01]  /*77f0*/  IADD3 R95, P4, PT, R168.reuse, R189, RZ ;  /* 0x000000bda85f7210 */ /* 0x040fe20007f9e0ff */
[----:B------:R-:W-:Y:S01]  /*7800*/  UMOV UR5, URZ ;  /* 0x000000ff00057c82 */ /* 0x000fe20008000000 */
[C---:B------:R-:W-:Y:S01]  /*7810*/  IADD3 R99, P2, PT, R168.reuse, R185, RZ ;  /* 0x000000b9a8637210 */ /* 0x040fe20007f5e0ff */
[----:B------:R-:W-:Y:S01]  /*7820*/  UMOV UR6, URZ ;  /* 0x000000ff00067c82 */ /* 0x000fe20008000000 */
[-C--:B------:R-:W-:Y:S01]  /*7830*/  LEA.HI.X.SX32 R92, R191, R6.reuse, 0x1, P3 ;  /* 0x00000006bf5c7211 */ /* 0x080fe200018f0eff */
[----:B------:R-:W-:Y:S01]  /*7840*/  UMOV UR7, URZ ;  /* 0x000000ff00077c82 */ /* 0x000fe20008000000 */
[-C--:B------:R-:W-:Y:S01]  /*7850*/  LEA.HI.X.SX32 R94, R189, R6.reuse, 0x1, P4 ;  /* 0x00000006bd5e7211 */ /* 0x080fe200020f0eff */
[----:B------:R-:W-:Y:S01]  /*7860*/  UIADD3 UR24, UPT, UPT, UR9, UR24, URZ ;  /* 0x0000001809187290 */ /* 0x000fe2000fffe0ff */
[----:B------:R-:W-:Y:S01]  /*7870*/  LEA.HI.X.SX32 R98, R185, R6, 0x1, P2 ;  /* 0x00000006b9627211 */ /* 0x000fe200010f0eff */
[----:B------:R-:W-:Y:S01]  /*7880*/  UIADD3 UR22, UPT, UPT, UR13, UR22, URZ ;  /* 0x000000160d167290 */ /* 0x000fe2000fffe0ff */
[C---:B------:R-:W-:Y:S01]  /*7890*/  IADD3 R101, P3, PT, R168.reuse, R183, RZ ;  /* 0x000000b7a8657210 */ /* 0x040fe20007f7e0ff */
[----:B------:R-:W-:Y:S01]  /*78a0*/  UMOV UR23, UR8 ;  /* 0x0000000800177c82 */ /* 0x000fe20008000000 */
[C---:B------:R-:W-:Y:S01]  /*78b0*/  IADD3 R103, P4, PT, R168.reuse, R181, RZ ;  /* 0x000000b5a8677210 */ /* 0x040fe20007f9e0ff */
[----:B------:R-:W-:Y:S01]  /*78c0*/  UMOV UR21, UR12 ;  /* 0x0000000c00157c82 */ /* 0x000fe20008000000 */
[----:B------:R-:W-:-:S02]  /*78d0*/  IADD3 R107, P2, PT, R168, R177, RZ ;  /* 0x000000b1a86b7210 */ /* 0x000fc40007f5e0ff */
[-C--:B------:R-:W-:Y:S02]  /*78e0*/  LEA.HI.X.SX32 R100, R183, R6.reuse, 0x1, P3 ;  /* 0x00000006b7647211 */ /* 0x080fe400018f0eff */
[-C--:B------:R-:W-:Y:S02]  /*78f0*/  LEA.HI.X.SX32 R102, R181, R6.reuse, 0x1, P4 ;  /* 0x00000006b5667211 */ /* 0x080fe400020f0eff */
[----:B------:R-:W-:Y:S02]  /*7900*/  LEA.HI.X.SX32 R106, R177, R6, 0x1, P2 ;  /* 0x00000006b16a7211 */ /* 0x000fe400010f0eff */
[----:B------:R-:W-:Y:S02]  /*7910*/  SHF.R.S32.HI R7, RZ, 0x1f, R170 ;  /* 0x0000001fff077819 */ /* 0x000fe400000114aa */
[C---:B------:R-:W-:Y:S02]  /*7920*/  IADD3 R109, P2, PT, R170.reuse, UR32, RZ ;  /* 0x00000020aa6d7c10 */ /* 0x040fe4000ff5e0ff */
[----:B------:R-:W-:-:S02]  /*7930*/  IADD3 R111, P4, PT, R170, UR33, RZ ;  /* 0x00000021aa6f7c10 */ /* 0x000fc4000ff9e0ff */
[----:B------:R-:W-:Y:S02]  /*7940*/  IADD3 R113, P3, PT, R170, UR34, RZ ;  /* 0x00000022aa717c10 */ /* 0x000fe4000ff7e0ff */
[-C--:B------:R-:W-:Y:S02]  /*7950*/  LEA.HI.X.SX32 R108, R108, R7.reuse, 0x1, P2 ;  /* 0x000000076c6c7211 */ /* 0x080fe400010f0eff */
[-C--:B------:R-:W-:Y:S02]  /*7960*/  LEA.HI.X.SX32 R110, R110, R7.reuse, 0x1, P4 ;  /* 0x000000076e6e7211 */ /* 0x080fe400020f0eff */
[----:B------:R-:W-:Y:S02]  /*7970*/  LEA.HI.X.SX32 R112, R112, R7, 0x1, P3 ;  /* 0x0000000770707211 */ /* 0x000fe400018f0eff */
[----:B------:R-:W-:Y:S02]  /*7980*/  IADD3 R49, P1, PT, R168, R237, RZ ;  /* 0x000000eda8317210 */ /* 0x000fe40007f3e0ff */
[----:B------:R-:W-:-:S02]  /*7990*/  IADD3 R115, P2, PT, R170, UR35, RZ ;  /* 0x00000023aa737c10 */ /* 0x000fc4000ff5e0ff */
[C---:B------:R-:W-:Y:S02]  /*79a0*/  IADD3 R117, P4, PT, R170.reuse, UR36, RZ ;  /* 0x00000024aa757c10 */ /* 0x040fe4000ff9e0ff */
[----:B------:R-:W-:Y:S02]  /*79b0*/  IADD3 R119, P3, PT, R170, UR37, RZ ;  /* 0x00000025aa777c10 */ /* 0x000fe4000ff7e0ff */
[----:B------:R-:W-:Y:S02]  /*79c0*/  LEA.HI.X.SX32 R48, R237, R6, 0x1, P1 ;  /* 0x00000006ed307211 */ /* 0x000fe400008f0eff */
[-C--:B------:R-:W-:Y:S02]  /*79d0*/  LEA.HI.X.SX32 R114, R114, R7.reuse, 0x1, P2 ;  /* 0x0000000772727211 */ /* 0x080fe400010f0eff */
[-C--:B------:R-:W-:Y:S02]  /*79e0*/  LEA.HI.X.SX32 R116, R116, R7.reuse, 0x1, P4 ;  /* 0x0000000774747211 */ /* 0x080fe400020f0eff */
[----:B------:R-:W-:-:S02]  /*79f0*/  LEA.HI.X.SX32 R118, R118, R7, 0x1, P3 ;  /* 0x0000000776767211 */ /* 0x000fc400018f0eff */
[----:B------:R-:W-:Y:S02]  /*7a00*/  IADD3 R57, P1, PT, R168, R233, RZ ;  /* 0x000000e9a8397210 */ /* 0x000fe40007f3e0ff */
[C---:B------:R-:W-:Y:S02]  /*7a10*/  IADD3 R121, P2, PT, R170.reuse, UR38, RZ ;  /* 0x00000026aa797c10 */ /* 0x040fe4000ff5e0ff */
[C---:B------:R-:W-:Y:S02]  /*7a20*/  IADD3 R123, P4, PT, R170.reuse, UR39, RZ ;  /* 0x00000027aa7b7c10 */ /* 0x040fe4000ff9e0ff */
[----:B------:R-:W-:Y:S02]  /*7a30*/  IADD3 R125, P3, PT, R170, UR40, RZ ;  /* 0x00000028aa7d7c10 */ /* 0x000fe4000ff7e0ff */
[----:B------:R-:W-:Y:S02]  /*7a40*/  LEA.HI.X.SX32 R56, R233, R6, 0x1, P1 ;  /* 0x00000006e9387211 */ /* 0x000fe400008f0eff */
[----:B------:R-:W-:-:S02]  /*7a50*/  LEA.HI.X.SX32 R120, R120, R7, 0x1, P2 ;  /* 0x0000000778787211 */ /* 0x000fc400010f0eff */
[-C--:B------:R-:W-:Y:S02]  /*7a60*/  LEA.HI.X.SX32 R122, R122, R7.reuse, 0x1, P4 ;  /* 0x000000077a7a7211 */ /* 0x080fe400020f0eff */
[----:B------:R-:W-:Y:S02]  /*7a70*/  LEA.HI.X.SX32 R124, R124, R7, 0x1, P3 ;  /* 0x000000077c7c7211 */ /* 0x000fe400018f0eff */
[----:B------:R-:W-:Y:S02]  /*7a80*/  IADD3 R65, P1, PT, R168, R229, RZ ;  /* 0x000000e5a8417210 */ /* 0x000fe40007f3e0ff */
[C---:B------:R-:W-:Y:S02]  /*7a90*/  IADD3 R127, P2, PT, R170.reuse, UR41, RZ ;  /* 0x00000029aa7f7c10 */ /* 0x040fe4000ff5e0ff */
[C---:B------:R-:W-:Y:S02]  /*7aa0*/  IADD3 R129, P4, PT, R170.reuse, UR42, RZ ;  /* 0x0000002aaa817c10 */ /* 0x040fe4000ff9e0ff */
[----:B------:R-:W-:-:S02]  /*7ab0*/  IADD3 R131, P3, PT, R170, UR43, RZ ;  /* 0x0000002baa837c10 */ /* 0x000fc4000ff7e0ff */
[----:B------:R-:W-:Y:S02]  /*7ac0*/  LEA.HI.X.SX32 R64, R229, R6, 0x1, P1 ;  /* 0x00000006e5407211 */ /* 0x000fe400008f0eff */
        /* <DEDUP_REMOVED lines=31> */
[----:B------:R-:W-:Y:S02]  /*7cc0*/  SHF.R.S32.HI R5, RZ, 0x1f, R172 ;  /* 0x0000001fff057819 */ /* 0x000fe400000114ac */
[----:B------:R-:W-:Y:S02]  /*7cd0*/  LEA.HI.X.SX32 R96, R187, R6, 0x1, P1 ;  /* 0x00000006bb607211 */ /* 0x000fe400008f0eff */
[-C--:B------:R-:W-:Y:S02]  /*7ce0*/  LEA.HI.X.SX32 R150, R150, R7.reuse, 0x1, P2 ;  /* 0x0000000796967211 */ /* 0x080fe400010f0eff */
[----:B------:R-:W-:-:S02]  /*7cf0*/  LEA.HI.X.SX32 R152, R152, R7, 0x1, P4 ;  /* 0x0000000798987211 */ /* 0x000fc400020f0eff */
[----:B------:R-:W-:Y:S02]  /*7d00*/  LEA.HI.X.SX32 R154, R154, R7, 0x1, P3 ;  /* 0x000000079a9a7211 */ /* 0x000fe400018f0eff */
[----:B------:R-:W-:Y:S01]  /*7d10*/  IADD3 R105, P1, PT, R168, R179, RZ ;  /* 0x000000b3a8697210 */ /* 0x000fe20007f3e0ff */
[----:B------:R-:W-:Y:S01]  /*7d20*/  IMAD.U32 R168, RZ, RZ, UR18 ;  /* 0x00000012ffa87e24 */ /* 0x000fe2000f8e00ff */
[C---:B------:R-:W-:Y:S02]  /*7d30*/  IADD3 R157, P2, PT, R170.reuse, UR56, RZ ;  /* 0x00000038aa9d7c10 */ /* 0x040fe4000ff5e0ff */
[C---:B------:R-:W-:Y:S02]  /*7d40*/  IADD3 R159, P4, PT, R170.reuse, UR57, RZ ;  /* 0x00000039aa9f7c10 */ /* 0x040fe4000ff9e0ff */
[----:B------:R-:W-:Y:S02]  /*7d50*/  IADD3 R161, P3, PT, R170, UR58, RZ ;  /* 0x0000003aaaa17c10 */ /* 0x000fe4000ff7e0ff */
[----:B------:R-:W-:-:S02]  /*7d60*/  LEA.HI R172, R5, R172, RZ, 0x5 ;  /* 0x000000ac05ac7211 */ /* 0x000fc400078f28ff */
[----:B------:R-:W-:Y:S02]  /*7d70*/  LEA.HI.X.SX32 R104, R179, R6, 0x1, P1 ;  /* 0x00000006b3687211 */ /* 0x000fe400008f0eff */
[-C--:B------:R-:W-:Y:S02]  /*7d80*/  LEA.HI.X.SX32 R156, R156, R7.reuse, 0x1, P2 ;  /* 0x000000079c9c7211 */ /* 0x080fe400010f0eff */
[-C--:B------:R-:W-:Y:S02]  /*7d90*/  LEA.HI.X.SX32 R158, R158, R7.reuse, 0x1, P4 ;  /* 0x000000079e9e7211 */ /* 0x080fe400020f0eff */
[----:B------:R-:W-:Y:S02]  /*7da0*/  LEA.HI.X.SX32 R160, R160, R7, 0x1, P3 ;  /* 0x00000007a0a07211 */ /* 0x000fe400018f0eff */
[C---:B------:R-:W-:Y:S01]  /*7db0*/  IADD3 R169, P1, PT, R170.reuse, UR18, RZ ;  /* 0x00000012aaa97c10 */ /* 0x040fe2000ff3e0ff */
[----:B------:R-:W-:Y:S01]  /*7dc0*/  UMOV UR18, 0x1 ;  /* 0x0000000100127882 */ /* 0x000fe20000000000 */
[----:B------:R-:W-:-:S02]  /*7dd0*/  IADD3 R163, P2, PT, R170, UR59, RZ ;  /* 0x0000003baaa37c10 */ /* 0x000fc4000ff5e0ff */
[C---:B------:R-:W-:Y:S02]  /*7de0*/  IADD3 R165, P4, PT, R170.reuse, UR60, RZ ;  /* 0x0000003caaa57c10 */ /* 0x040fe4000ff9e0ff */
[----:B------:R-:W-:Y:S02]  /*7df0*/  IADD3 R167, P3, PT, R170, UR61, RZ ;  /* 0x0000003daaa77c10 */ /* 0x000fe4000ff7e0ff */
[----:B------:R-:W-:Y:S02]  /*7e00*/  SHF.R.S32.HI R172, RZ, 0x5, R172 ;  /* 0x00000005ffac7819 */ /* 0x000fe400000114ac */
[-C--:B------:R-:W-:Y:S02]  /*7e10*/  LEA.HI.X.SX32 R162, R162, R7.reuse, 0x1, P2 ;  /* 0x00000007a2a27211 */ /* 0x080fe400010f0eff */
[-C--:B------:R-:W-:Y:S01]  /*7e20*/  LEA.HI.X.SX32 R164, R164, R7.reuse, 0x1, P4 ;  /* 0x00000007a4a47211 */ /* 0x080fe200020f0eff */
[----:B------:R-:W-:Y:S01]  /*7e30*/  VIADD R42, R172, 0xfffffffd ;  /* 0xfffffffdac2a7836 */ /* 0x000fe20000000000 */
[----:B------:R-:W-:-:S02]  /*7e40*/  LEA.HI.X.SX32 R166, R166, R7, 0x1, P3 ;  /* 0x00000007a6a67211 */ /* 0x000fc400018f0eff */
[----:B------:R-:W-:Y:S02]  /*7e50*/  LEA.HI.X.SX32 R168, R168, R7, 0x1, P1 ;  /* 0x00000007a8a87211 */ /* 0x000fe400008f0eff */
[----:B------:R-:W-:Y:S02]  /*7e60*/  VIMNMX R41, PT, PT, R172, 0x2, !PT ;  /* 0x00000002ac297848 */ /* 0x000fe40007fe0100 */
[----:B------:R-:W-:Y:S01]  /*7e70*/  SHF.L.U64.HI R40, R170, 0x2, R7 ;  /* 0x00000002aa287819 */ /* 0x000fe20000010207 */
[----:B------:R-:W-:Y:S01]  /*7e80*/  IMAD.MOV.U32 R170, RZ, RZ, RZ ;  /* 0x000000ffffaa7224 */ /* 0x000fe200078e00ff */
[C---:B------:R-:W-:Y:S01]  /*7e90*/  SHF.L.U64.HI R44, R45.reuse, 0x2, R44 ;  /* 0x000000022d2c7819 */ /* 0x040fe2000001022c */
[----:B------:R-:W-:Y:S01]  /*7ea0*/  IMAD.SHL.U32 R45, R45, 0x4, RZ ;  /* 0x000000042d2d7824 */ /* 0x000fe200078e00ff */
        /* <DEDUP_REMOVED lines=123> */
[----:B------:R-:W-:-:S02]  /*8660*/  IMAD.SHL.U32 R169, R169, 0x4, RZ ;  /* 0x00000004a9a97824 */ /* 0x000fc400078e00ff */
[----:B------:R-:W-:-:S07]  /*8670*/  VIADD R41, R41, 0xffffffff ;  /* 0xffffffff29297836 */ /* 0x000fce0000000000 */
.L_x_11:
[----:B------:R-:W-:Y:S01]  /*8680*/  IMAD.U32 R4, R4, -0x80000000, RZ ;  /* 0x8000000004047824 */ /* 0x000fe200078e00ff */
[----:B------:R-:W-:-:S03]  /*8690*/  UIADD3 UR6, UPT, UPT, UR6, 0x1, URZ ;  /* 0x0000000106067890 */ /* 0x000fc6000fffe0ff */
[----:B------:R-:W1:Y:S01]  /*86a0*/  SYNCS.PHASECHK.TRANS64.TRYWAIT P1, [UR14], R4 ;  /* 0x00000004ff0075a7 */ /* 0x000e62000802110e */
[----:B------:R-:W-:-:S04]  /*86b0*/  UISETP.GT.AND UP1, UPT, UR6, 0x1, UPT ;  /* 0x000000010600788c */ /* 0x000fc8000bf24270 */
[----:B------:R-:W-:-:S04]  /*86c0*/  USEL UR6, UR6, URZ, !UP1 ;  /* 0x000000ff06067287 */ /* 0x000fc8000c800000 */
[----:B------:R-:W-:Y:S01]  /*86d0*/  ULEA UR4, UR6, UR10, 0xe ;  /* 0x0000000a06047291 */ /* 0x000fe2000f8e70ff */
[----:B-1----:R-:W-:Y:S11]  /*86e0*/  @!P1 BRA `(.L_x_9) ;  /* 0x0000005000fc9947 */ /* 0x002ff60003800000 */
.L_x_17:
[----:B------:R-:W-:-:S04]  /*86f0*/  DEPBAR.LE SB0, 0x2 ;  /* 0x000080800000791a */ /* 0x000fc80000000000 */
[----:B------:R-:W-:Y:S01]  /*8700*/  LEA R171, R39, UR4, 0x7 ;  /* 0x0000000427ab7c11 */ /* 0x000fe2000f8e38ff */
[----:B------:R-:W-:Y:S01]  /*8710*/  BAR.SYNC.DEFER_BLOCKING 0x0 ;  /* 0x0000000000007b1d */ /* 0x000fe20000010000 */
[----:B------:R-:W-:Y:S02]  /*8720*/  UIADD3 UR5, UPT, UPT, UR5, 0x1, URZ ;  /* 0x0000000105057890 */ /* 0x000fe4000fffe0ff */
[----:B------:R-:W-:Y:S02]  /*8730*/  ULEA UR14, UR18, UR10, 0x3 ;  /* 0x0000000a120e7291 */ /* 0x000fe4000f8e18ff */
[----:B------:R-:W-:Y:S02]  /*8740*/  UISETP.GT.AND UP1, UPT, UR5, 0x2, UPT ;  /* 0x000000020500788c */ /* 0x000fe4000bf24270 */
[----:B------:R-:W-:Y:S02]  /*8750*/  UIADD3 UR14, UPT, UPT, UR14, 0x14000, URZ ;  /* 0x000140000e0e7890 */ /* 0x000fe4000fffe0ff */
[----:B------:R-:W-:Y:S01]  /*8760*/  USEL UR5, UR5, URZ, !UP1 ;  /* 0x000000ff05057287 */ /* 0x000fe2000c800000 */
[----:B------:R-:W-:Y:S01]  /*8770*/  UMOV UR4, UR7 ;  /* 0x0000000700047c82 */ /* 0x000fe20008000000 */
        /* <DEDUP_REMOVED lines=8> */
[----:B-1----:R1:W-:Y:S01]  /*8800*/  STTM.x32 tmem[UR11+0x80], R4 ;  /* 0x00008004000079ed */ /* 0x0023e200082c000b */
[----:B------:R-:W2:Y:S02]  /*8810*/  FENCE.VIEW.ASYNC.T ;  /* 0x00000000000073c6 */ /* 0x000ea40000000200 */
[----:B--2---:R-:W-:Y:S06]  /*8820*/  BAR.SYNC.DEFER_BLOCKING 0x0 ;  /* 0x0000000000007b1d */ /* 0x004fec0000010000 */
[----:B------:R-:W-:Y:S05]  /*8830*/  @P5 BRA `(.L_x_10) ;  /* 0x00000000007c5947 */ /* 0x000fea0003800000 */
[----:B------:R-:W-:Y:S02]  /*8840*/  ULEA UR7, UR5, UR10, 0xe ;  /* 0x0000000a05077291 */ /* 0x000fe4000f8e70ff */
[----:B------:R-:W-:Y:S02]  /*8850*/  UIADD3 UR25, UPT, UPT, UR15, 0x88, URZ ;  /* 0x000000880f197890 */ /* 0x000fe4000fffe0ff */
[----:B------:R-:W-:Y:S02]  /*8860*/  USHF.R.U32.HI UR7, URZ, 0x4, UR7 ;  /* 0x00000004ff077899 */ /* 0x000fe40008011607 */
[----:B------:R-:W-:Y:S02]  /*8870*/  UIADD3 UR36, UPT, UPT, UR15, 0x90, URZ ;  /* 0x000000900f247890 */ /* 0x000fe4000fffe0ff */
[----:B------:R-:W-:Y:S02]  /*8880*/  USGXT.U32 UR12, UR7, 0xe ;  /* 0x0000000e070c789a */ /* 0x000fe40008000000 */
[----:B------:R-:W-:-:S02]  /*8890*/  UIADD3 UR37, UPT, UPT, UR15, 0x98, URZ ;  /* 0x000000980f257890 */ /* 0x000fc4000fffe0ff */
[----:B------:R-:W-:Y:S01]  /*88a0*/  UIADD3 UR26, UP1, UPT, UR12, 0x2, URZ ;  /* 0x000000020c1a7890 */ /* 0x000fe2000ff3e0ff */
[----:B------:R-:W-:Y:S01]  /*88b0*/  UMOV UR7, URZ ;  /* 0x000000ff00077c82 */ /* 0x000fe20008000000 */
[----:B------:R-:W-:Y:S02]  /*88c0*/  UMOV UR32, 0x0 ;  /* 0x0000000000207882 */ /* 0x000fe40000000000 */
[----:B------:R-:W-:Y:S02]  /*88d0*/  UIADD3.X UR27, UPT, UPT, UR7, 0x40004040, URZ, UP1, !UPT ;  /* 0x40004040071b7890 */ /* 0x000fe40008ffe4ff */
[----:B------:R-:W-:Y:S02]  /*88e0*/  UIADD3 UR28, UP1, UPT, UR26, 0x2, URZ ;  /* 0x000000021a1c7890 */ /* 0x000fe4000ff3e0ff */
[----:B------:R-:W-:Y:S02]  /*88f0*/  UIADD3 UR30, UP2, UPT, UR26, 0x4, URZ ;  /* 0x000000041a1e7890 */ /* 0x000fe4000ff5e0ff */
[----:B------:R-:W-:-:S02]  /*8900*/  UIADD3.X UR29, UPT, UPT, UR27, URZ, URZ, UP1, !UPT ;  /* 0x000000ff1b1d7290 */ /* 0x000fc40008ffe4ff */
[----:B------:R-:W-:Y:S01]  /*8910*/  UIADD3.X UR31, UPT, UPT, UR27, URZ, URZ, UP2, !UPT ;  /* 0x000000ff1b1f7290 */ /* 0x000fe200097fe4ff */
[----:B------:R-:W-:Y:S01]  /*8920*/  UMOV UR33, 0x8200910 ;  /* 0x0820091000217882 */ /* 0x000fe20000000000 */
[----:B------:R-:W-:Y:S01]  /*8930*/  UMOV UR13, 0x40004040 ;  /* 0x40004040000d7882 */ /* 0x000fe20000000000 */
[----:B------:R-:W-:Y:S01]  /*8940*/  UMOV UR34, 0x0 ;  /* 0x0000000000227882 */ /* 0x000fe20000000000 */
[----:B------:R-:W-:Y:S01]  /*8950*/  UMOV UR35, 0x8200910 ;  /* 0x0820091000237882 */ /* 0x000fe20000000000 */
[----:B------:R-:W-:Y:S01]  /*8960*/  UMOV UR38, 0x0 ;  /* 0x0000000000267882 */ /* 0x000fe20000000000 */
[----:B------:R-:W-:Y:S01]  /*8970*/  UMOV UR39, 0x8200910 ;  /* 0x0820091000277882 */ /* 0x000fe20000000000 */
[----:B------:R-:W-:Y:S01]  /*8980*/  UMOV UR8, UR14 ;  /* 0x0000000e00087c82 */ /* 0x000fe20008000000 */
[----:B------:R-:W-:Y:S01]  /*8990*/  UMOV UR9, URZ ;  /* 0x000000ff00097c82 */ /* 0x000fe20008000000 */
[----:B------:R2:W-:Y:S01]  /*89a0*/  UTCHMMA tmem[UR65], gdesc[UR12], tmem[UR15], tmem[UR32], idesc[UR33], UPT ;  /* 0x00ff200c410079ea */ /* 0x0005e2000b80000f */
        /* <DEDUP_REMOVED lines=8> */
.L_x_10:
[----:B------:R-:W-:Y:S01]  /*8a30*/  BAR.SYNC.DEFER_BLOCKING 0x0 ;  /* 0x0000000000007b1d */ /* 0x000fe20000010000 */
[C---:B------:R-:W-:Y:S01]  /*8a40*/  ISETP.GT.AND P2, PT, R43.reuse, RZ, PT ;  /* 0x000000ff2b00720c */ /* 0x040fe20003f44270 */
[----:B------:R-:W-:Y:S01]  /*8a50*/  UIADD3 UR20, UPT, UPT, UR20, 0x1, URZ ;  /* 0x0000000114147890 */ /* 0x000fe2000fffe0ff */
[C---:B------:R-:W-:Y:S01]  /*8a60*/  ISETP.GE.AND P1, PT, R170.reuse, R42, PT ;  /* 0x0000002aaa00720c */ /* 0x040fe20003f26270 */
[----:B------:R-:W-:Y:S01]  /*8a70*/  VIADD R170, R170, 0x1 ;  /* 0x00000001aaaa7836 */ /* 0x000fe20000000000 */
[----:B-1----:R-:W-:Y:S01]  /*8a80*/  SEL R4, RZ, 0x4, !P2 ;  /* 0x00000004ff047807 */ /* 0x002fe20005000000 */
[----:B------:R-:W-:Y:S01]  /*8a90*/  UISETP.GT.AND UP1, UPT, UR20, 0x2, UPT ;  /* 0x000000021400788c */ /* 0x000fe2000bf24270 */
[C---:B------:R-:W-:Y:S01]  /*8aa0*/  ISETP.GT.AND P2, PT, R43.reuse, 0x1, PT ;  /* 0x000000012b00780c */ /* 0x040fe20003f44270 */
[----:B------:R-:W-:Y:S01]  /*8ab0*/  UIADD3 UR18, UPT, UPT, UR18, 0x1, URZ ;  /* 0x0000000112127890 */ /* 0x000fe2000fffe0ff */
[----:B------:R-:W-:Y:S01]  /*8ac0*/  SEL R4, R4, RZ, !P1 ;  /* 0x000000ff04047207 */ /* 0x000fe20004800000 */
[----:B------:R-:W-:Y:S01]  /*8ad0*/  USEL UR20, UR20, URZ, !UP1 ;  /* 0x000000ff14147287 */ /* 0x000fe2000c800000 */
[----:B------:R-:W-:Y:S01]  /*8ae0*/  ISETP.GT.AND P4, PT, R43, 0x2, PT ;  /* 0x000000022b00780c */ /* 0x000fe20003f84270 */
[----:B------:R-:W-:Y:S01]  /*8af0*/  UISETP.GT.AND UP1, UPT, UR18, 0x1, UPT ;  /* 0x000000011200788c */ /* 0x000fe2000bf24270 */
[----:B------:R-:W-:Y:S01]  /*8b00*/  ISETP.NE.U32.AND P3, PT, R4, RZ, PT ;  /* 0x000000ff0400720c */ /* 0x000fe20003f65070 */
[----:B--2---:R-:W-:Y:S01]  /*8b10*/  ULEA UR7, UR20, UR10, 0xe ;  /* 0x0000000a14077291 */ /* 0x004fe2000f8e70ff */
[----:B------:R-:W-:Y:S01]  /*8b20*/  SEL R4, RZ, 0x4, !P2 ;  /* 0x00000004ff047807 */ /* 0x000fe20005000000 */
[----:B------:R-:W-:Y:S01]  /*8b30*/  USEL UR18, UR18, URZ, !UP1 ;  /* 0x000000ff12127287 */ /* 0x000fe2000c800000 */
[----:B------:R-:W-:-:S02]  /*8b40*/  IADD3 R6, P2, PT, R3, UR21, RZ ;  /* 0x0000001503067c10 */ /* 0x000fc4000ff5e0ff */
[----:B------:R-:W-:Y:S01]  /*8b50*/  SEL R4, R4, RZ, !P1 ;  /* 0x000000ff04047207 */ /* 0x000fe20004800000 */
[----:B------:R-:W-:Y:S01]  /*8b60*/  VIADD R19, R37, UR7 ;  /* 0x0000000725137c36 */ /* 0x000fe20008000000 */
[----:B------:R-:W-:Y:S01]  /*8b70*/  IADD3.X R7, PT, PT, R40, UR22, RZ, P2, !PT ;  /* 0x0000001628077c10 */ /* 0x000fe200097fe4ff */
[----:B------:R-:W-:Y:S01]  /*8b80*/  VIADD R21, R2, UR7 ;  /* 0x0000000702157c36 */ /* 0x000fe20008000000 */
[----:B------:R-:W-:Y:S01]  /*8b90*/  ISETP.NE.U32.AND P2, PT, R4, RZ, PT ;  /* 0x000000ff0400720c */ /* 0x000fe20003f45070 */
[----:B------:R-:W-:Y:S01]  /*8ba0*/  USEL UR7, URZ, 0x1, !UP1 ;  /* 0x00000001ff077887 */ /* 0x000fe2000c800000 */
[----:B------:R-:W-:Y:S01]  /*8bb0*/  SEL R4, RZ, 0x4, !P4 ;  /* 0x00000004ff047807 */ /* 0x000fe20006000000 */
[----:B------:R-:W-:Y:S01]  /*8bc0*/  @!PT LDS RZ, [RZ] ;  /* 0x00000000fffff984 */ /* 0x000fe20000000800 */
[----:B------:R-:W-:Y:S01]  /*8bd0*/  @!PT LDS RZ, [RZ] ;  /* 0x00000000fffff984 */ /* 0x000fe20000000800 */
[----:B------:R-:W-:Y:S01]  /*8be0*/  @!PT LDS RZ, [RZ] ;  /* 0x00000000fffff984 */ /* 0x000fe20000000800 */
[----:B------:R1:W-:Y:S01]  /*8bf0*/  LDGSTS.E [R171+0xc000], desc[UR16][R6.64], P3 ;  /* 0x0c00000006ab7fae */ /* 0x0003e200099a1010 */
[----:B------:R-:W-:Y:S01]  /*8c00*/  IADD3 R8, P3, PT, R169, UR21, RZ ;  /* 0x00000015a9087c10 */ /* 0x000fe2000ff7e0ff */
[----:B------:R-:W-:Y:S01]  /*8c10*/  ULOP3.LUT UR7, UR4, UR7, URZ, 0x3c, !UPT ;  /* 0x0000000704077292 */ /* 0x000fe2000f8e3cff */
[----:B------:R-:W-:-:S02]  /*8c20*/  SEL R4, R4, RZ, !P1 ;  /* 0x000000ff04047207 */ /* 0x000fc40004800000 */
[----:B------:R-:W-:Y:S02]  /*8c30*/  ISETP.GT.AND P4, PT, R43, 0x3, PT ;  /* 0x000000032b00780c */ /* 0x000fe40003f84270 */
[----:B------:R-:W-:Y:S02]  /*8c40*/  IADD3.X R9, PT, PT, R168, UR22, RZ, P3, !PT ;  /* 0x00000016a8097c10 */ /* 0x000fe40009ffe4ff */
[----:B------:R-:W-:Y:S02]  /*8c50*/  ISETP.NE.U32.AND P3, PT, R4, RZ, PT ;  /* 0x000000ff0400720c */ /* 0x000fe40003f65070 */
[----:B------:R-:W-:Y:S01]  /*8c60*/  SEL R5, RZ, 0x4, !P4 ;  /* 0x00000004ff057807 */ /* 0x000fe20006000000 */
[----:B------:R2:W-:Y:S01]  /*8c70*/  LDGSTS.E [R171+0xc004], desc[UR16][R8.64], P2 ;  /* 0x0c00400008ab7fae */ /* 0x0005e200091a1010 */
[----:B------:R-:W-:Y:S02]  /*8c80*/  IADD3 R4, P2, PT, R167, UR21, RZ ;  /* 0x00000015a7047c10 */ /* 0x000fe4000ff5e0ff */
[----:B------:R-:W-:-:S02]  /*8c90*/  SEL R10, R5, RZ, !P1 ;  /* 0x000000ff050a7207 */ /* 0x000fc40004800000 */
[----:B------:R-:W-:Y:S02]  /*8ca0*/  ISETP.GT.AND P4, PT, R43, 0x4, PT ;  /* 0x000000042b00780c */ /* 0x000fe40003f84270 */
[----:B------:R-:W-:Y:S02]  /*8cb0*/  IADD3.X R5, PT, PT, R166, UR22, RZ, P2, !PT ;  /* 0x00000016a6057c10 */ /* 0x000fe400097fe4ff */
[----:B------:R-:W-:Y:S02]  /*8cc0*/  ISETP.NE.U32.AND P2, PT, R10, RZ, PT ;  /* 0x000000ff0a00720c */ /* 0x000fe40003f45070 */
[----:B-1----:R-:W-:Y:S01]  /*8cd0*/  SEL R7, RZ, 0x4, !P4 ;  /* 0x00000004ff077807 */ /* 0x002fe20006000000 */
[----:B------:R1:W-:Y:S01]  /*8ce0*/  LDGSTS.E [R171+0xc008], desc[UR16][R4.64], P3 ;  /* 0x0c00800004ab7fae */ /* 0x0003e200099a1010 */
[----:B------:R-:W-:Y:S02]  /*8cf0*/  IADD3 R6, P3, PT, R165, UR21, RZ ;  /* 0x00000015a5067c10 */ /* 0x000fe4000ff7e0ff */
[----:B------:R-:W-:-:S02]  /*8d00*/  SEL R10, R7, RZ, !P1 ;  /* 0x000000ff070a7207 */ /* 0x000fc40004800000 */
[----:B------:R-:W-:Y:S02]  /*8d10*/  ISETP.GT.AND P4, PT, R43, 0x5, PT ;  /* 0x000000052b00780c */ /* 0x000fe40003f84270 */
[----:B------:R-:W-:Y:S02]  /*8d20*/  IADD3.X R7, PT, PT, R164, UR22, RZ, P3, !PT ;  /* 0x00000016a4077c10 */ /* 0x000fe40009ffe4ff */
[----:B------:R-:W-:Y:S02]  /*8d30*/  ISETP.NE.U32.AND P3, PT, R10, RZ, PT ;  /* 0x000000ff0a00720c */ /* 0x000fe40003f65070 */
[----:B--2---:R-:W-:Y:S01]  /*8d40*/  SEL R9, RZ, 0x4, !P4 ;  /* 0x00000004ff097807 */ /* 0x004fe20006000000 */
        /* <DEDUP_REMOVED lines=143> */
[----:B------:R-:W-:Y:S02]  /*9640*/  IADD3.X R7, PT, PT, R122, UR22, RZ, P2, !PT ;  /* 0x000000167a077c10 */ /* 0x000fe400097fe4ff */
[----:B------:R-:W-:Y:S02]  /*9650*/  ISETP.GT.AND P4, PT, R43, 0x1a, PT ;  /* 0x0000001a2b00780c */ /* 0x000fe40003f84270 */
[----:B------:R-:W-:Y:S01]  /*9660*/  ISETP.NE.U32.AND P2, PT, R10, RZ, PT ;  /* 0x000000ff0a00720c */ /* 0x000fe20003f45070 */
[----:B------:R3:W-:Y:S01]  /*9670*/  LDGSTS.E [R171+0xc060], desc[UR16][R6.64], P3 ;  /* 0x0c06000006ab7fae */ /* 0x0007e200099a1010 */
[----:B-1----:R-:W-:Y:S02]  /*9680*/  SEL R9, RZ, 0x4, !P4 ;  /* 0x00000004ff097807 */ /* 0x002fe40006000000 */
[----:B------:R-:W-:Y:S02]  /*9690*/  IADD3 R8, P3, PT, R121, UR21, RZ ;  /* 0x0000001579087c10 */ /* 0x000fe4000ff7e0ff */
[----:B------:R-:W-:-:S02]  /*96a0*/  ISETP.GT.AND P4, PT, R43, 0x1b, PT ;  /* 0x0000001b2b00780c */ /* 0x000fc40003f84270 */
[----:B------:R-:W-:Y:S02]  /*96b0*/  SEL R10, R9, RZ, !P1 ;  /* 0x000000ff090a7207 */ /* 0x000fe40004800000 */
[----:B------:R-:W-:Y:S02]  /*96c0*/  IADD3.X R9, PT, PT, R120, UR22, RZ, P3, !PT ;  /* 0x0000001678097c10 */ /* 0x000fe40009ffe4ff */
[----:B--2---:R-:W-:Y:S02]  /*96d0*/  SEL R4, RZ, 0x4, !P4 ;  /* 0x00000004ff047807 */ /* 0x004fe40006000000 */
[----:B------:R-:W-:Y:S01]  /*96e0*/  ISETP.NE.U32.AND P3, PT, R10, RZ, PT ;  /* 0x000000ff0a00720c */ /* 0x000fe20003f65070 */
[----:B------:R1:W-:Y:S01]  /*96f0*/  LDGSTS.E [R171+0xc064], desc[UR16][R8.64], P2 ;  /* 0x0c06400008ab7fae */ /* 0x0003e200091a1010 */
[----:B------:R-:W-:Y:S02]  /*9700*/  IADD3 R10, P4, PT, R119, UR21, RZ ;  /* 0x00000015770a7c10 */ /* 0x000fe4000ff9e0ff */
[----:B------:R-:W-:-:S02]  /*9710*/  SEL R4, R4, RZ, !P1 ;  /* 0x000000ff04047207 */ /* 0x000fc40004800000 */
[----:B------:R-:W-:Y:S02]  /*9720*/  ISETP.GT.AND P2, PT, R43, 0x1c, PT ;  /* 0x0000001c2b00780c */ /* 0x000fe40003f44270 */
[----:B------:R-:W-:Y:S02]  /*9730*/  IADD3.X R11, PT, PT, R118, UR22, RZ, P4, !PT ;  /* 0x00000016760b7c10 */ /* 0x000fe4000a7fe4ff */
[----:B------:R-:W-:Y:S02]  /*9740*/  ISETP.NE.U32.AND P4, PT, R4, RZ, PT ;  /* 0x000000ff0400720c */ /* 0x000fe40003f85070 */
[----:B------:R-:W-:Y:S01]  /*9750*/  SEL R4, RZ, 0x4, !P2 ;  /* 0x00000004ff047807 */ /* 0x000fe20005000000 */
[----:B------:R2:W-:Y:S01]  /*9760*/  LDGSTS.E [R171+0xc068], desc[UR16][R10.64], P3 ;  /* 0x0c0680000aab7fae */ /* 0x0005e200099a1010 */
[----:B---3--:R-:W-:Y:S02]  /*9770*/  IADD3 R6, P2, PT, R117, UR21, RZ ;  /* 0x0000001575067c10 */ /* 0x008fe4000ff5e0ff */
[----:B------:R-:W-:-:S02]  /*9780*/  SEL R4, R4, RZ, !P1 ;  /* 0x000000ff04047207 */ /* 0x000fc40004800000 */
[----:B------:R-:W-:Y:S02]  /*9790*/  IADD3.X R7, PT, PT, R116, UR22, RZ, P2, !PT ;  /* 0x0000001674077c10 */ /* 0x000fe400097fe4ff */
[----:B------:R-:W-:Y:S02]  /*97a0*/  ISETP.NE.U32.AND P2, PT, R4, RZ, PT ;  /* 0x000000ff0400720c */ /* 0x000fe40003f45070 */
[----:B------:R-:W-:Y:S01]  /*97b0*/  IADD3 R4, P3, PT, R115, UR21, RZ ;  /* 0x0000001573047c10 */ /* 0x000fe2000ff7e0ff */
[----:B------:R3:W-:Y:S01]  /*97c0*/  LDGSTS.E [R171+0xc06c], desc[UR16][R6.64], P4 ;  /* 0x0c06c00006ab7fae */ /* 0x0007e2000a1a1010 */
[----:B------:R-:W-:Y:S02]  /*97d0*/  ISETP.GT.AND P4, PT, R43, 0x1d, PT ;  /* 0x0000001d2b00780c */ /* 0x000fe40003f84270 */
[----:B------:R-:W-:Y:S02]  /*97e0*/  IADD3.X R5, PT, PT, R114, UR22, RZ, P3, !PT ;  /* 0x0000001672057c10 */ /* 0x000fe40009ffe4ff */
[----:B------:R-:W-:-:S02]  /*97f0*/  SEL R12, RZ, 0x4, !P4 ;  /* 0x00000004ff0c7807 */ /* 0x000fc40006000000 */
[----:B-1----:R-:W-:Y:S02]  /*9800*/  IADD3 R8, P3, PT, R113, UR21, RZ ;  /* 0x0000001571087c10 */ /* 0x002fe4000ff7e0ff */
[----:B------:R-:W-:Y:S01]  /*9810*/  SEL R12, R12, RZ, !P1 ;  /* 0x000000ff0c0c7207 */ /* 0x000fe20004800000 */
[----:B------:R1:W-:Y:S01]  /*9820*/  LDGSTS.E [R171+0xc070], desc[UR16][R4.64], P2 ;  /* 0x0c07000004ab7fae */ /* 0x0003e200091a1010 */
[C---:B------:R-:W-:Y:S02]  /*9830*/  ISETP.GT.AND P2, PT, R43.reuse, 0x1e, PT ;  /* 0x0000001e2b00780c */ /* 0x040fe40003f44270 */
[----:B------:R-:W-:Y:S02]  /*9840*/  IADD3.X R9, PT, PT, R112, UR22, RZ, P3, !PT ;  /* 0x0000001670097c10 */ /* 0x000fe40009ffe4ff */
[----:B------:R-:W-:Y:S02]  /*9850*/  SEL R13, RZ, 0x4, !P2 ;  /* 0x00000004ff0d7807 */ /* 0x000fe40005000000 */
[----:B------:R-:W-:-:S02]  /*9860*/  ISETP.GT.AND P2, PT, R43, 0x1f, PT ;  /* 0x0000001f2b00780c */ /* 0x000fc40003f44270 */
[----:B------:R-:W-:Y:S02]  /*9870*/  ISETP.NE.U32.AND P4, PT, R12, RZ, PT ;  /* 0x000000ff0c00720c */ /* 0x000fe40003f85070 */
[----:B--2---:R-:W-:Y:S02]  /*9880*/  IADD3 R10, P3, PT, R111, UR21, RZ ;  /* 0x000000156f0a7c10 */ /* 0x004fe4000ff7e0ff */
[----:B------:R-:W-:Y:S02]  /*9890*/  SEL R13, R13, RZ, !P1 ;  /* 0x000000ff0d0d7207 */ /* 0x000fe40004800000 */
[----:B---3--:R-:W-:Y:S02]  /*98a0*/  SEL R6, RZ, 0x4, !P2 ;  /* 0x00000004ff067807 */ /* 0x008fe40005000000 */
[----:B------:R-:W-:Y:S02]  /*98b0*/  IADD3.X R11, PT, PT, R110, UR22, RZ, P3, !PT ;  /* 0x000000166e0b7c10 */ /* 0x000fe40009ffe4ff */
[----:B------:R-:W-:Y:S01]  /*98c0*/  ISETP.GE.AND P2, PT, R36, R43, PT ;  /* 0x0000002b2400720c */ /* 0x000fe20003f46270 */
[----:B------:R-:W-:Y:S01]  /*98d0*/  VIADD R43, R43, 0xffffffe0 ;  /* 0xffffffe02b2b7836 */ /* 0x000fe20000000000 */
[----:B------:R-:W-:Y:S01]  /*98e0*/  ISETP.NE.U32.AND P3, PT, R13, RZ, PT ;  /* 0x000000ff0d00720c */ /* 0x000fe20003f65070 */
[----:B------:R2:W-:Y:S01]  /*98f0*/  LDGSTS.E [R171+0xc074], desc[UR16][R8.64], P4 ;  /* 0x0c07400008ab7fae */ /* 0x0005e2000a1a1010 */
[----:B------:R-:W-:-:S02]  /*9900*/  SEL R6, R6, RZ, !P1 ;  /* 0x000000ff06067207 */ /* 0x000fc40004800000 */
[----:B-1----:R-:W-:Y:S02]  /*9910*/  SEL R4, RZ, 0x4, P2 ;  /* 0x00000004ff047807 */ /* 0x002fe40001000000 */
[----:B------:R-:W-:Y:S02]  /*9920*/  ISETP.NE.U32.AND P2, PT, R6, RZ, PT ;  /* 0x000000ff0600720c */ /* 0x000fe40003f45070 */
[----:B------:R-:W-:Y:S01]  /*9930*/  IADD3 R12, P4, PT, R109, UR21, RZ ;  /* 0x000000156d0c7c10 */ /* 0x000fe2000ff9e0ff */
[----:B------:R-:W-:Y:S01]  /*9940*/  UIADD3 UR21, UP3, UPT, UR21, UR19, URZ ;  /* 0x0000001315157290 */ /* 0x000fe2000ff7e0ff */
[----:B------:R-:W-:Y:S02]  /*9950*/  SEL R4, R4, RZ, !P1 ;  /* 0x000000ff04047207 */ /* 0x000fe40004800000 */
[----:B------:R-:W-:Y:S01]  /*9960*/  IADD3.X R13, PT, PT, R108, UR22, RZ, P4, !PT ;  /* 0x000000166c0d7c10 */ /* 0x000fe2000a7fe4ff */
[----:B------:R1:W-:Y:S01]  /*9970*/  LDGSTS.E [R171+0xc078], desc[UR16][R10.64], P3 ;  /* 0x0c0780000aab7fae */ /* 0x0003e200099a1010 */
[----:B------:R-:W-:Y:S01]  /*9980*/  ISETP.NE.U32.AND P1, PT, R4, RZ, PT ;  /* 0x000000ff0400720c */ /* 0x000fe20003f25070 */
[----:B------:R-:W-:Y:S01]  /*9990*/  UIADD3.X UR22, UPT, UPT, UR22, UR62, URZ, UP3, !UPT ;  /* 0x0000003e16167290 */ /* 0x000fe20009ffe4ff */
[----:B------:R-:W-:-:S02]  /*99a0*/  IADD3 R4, P3, PT, R107, UR23, RZ ;  /* 0x000000176b047c10 */ /* 0x000fc4000ff7e0ff */
[----:B------:R-:W-:Y:S01]  /*99b0*/  IADD3 R6, P4, PT, R103, UR23, RZ ;  /* 0x0000001767067c10 */ /* 0x000fe2000ff9e0ff */
[----:B------:R3:W-:Y:S01]  /*99c0*/  LDGSTS.E [R171+0xc07c], desc[UR16][R12.64], P2 ;  /* 0x0c07c0000cab7fae */ /* 0x0007e200091a1010 */
[----:B------:R-:W-:Y:S02]  /*99d0*/  IADD3.X R5, PT, PT, R106, UR24, RZ, P3, !PT ;  /* 0x000000186a057c10 */ /* 0x000fe40009ffe4ff */
[----:B--2---:R-:W-:Y:S01]  /*99e0*/  IADD3 R8, P2, PT, R99, UR23, RZ ;  /* 0x0000001763087c10 */ /* 0x004fe2000ff5e0ff */
[----:B------:R-:W0:Y:S01]  /*99f0*/  LDGDEPBAR ;  /* 0x00000000000079af */ /* 0x000e220000000000 */
[----:B------:R-:W-:Y:S02]  /*9a00*/  IADD3.X R7, PT, PT, R102, UR24, RZ, P4, !PT ;  /* 0x0000001866077c10 */ /* 0x000fe4000a7fe4ff */
[----:B-1----:R-:W-:Y:S01]  /*9a10*/  IADD3 R10, P3, PT, R95, UR23, RZ ;  /* 0x000000175f0a7c10 */ /* 0x002fe2000ff7e0ff */
[----:B------:R1:W-:Y:S01]  /*9a20*/  LDGSTS.E [R19], desc[UR16][R4.64], P1 ;  /* 0x0000000004137fae */ /* 0x0003e200089a1010 */
[----:B------:R-:W-:-:S02]  /*9a30*/  IADD3.X R9, PT, PT, R98, UR24, RZ, P2, !PT ;  /* 0x0000001862097c10 */ /* 0x000fc400097fe4ff */
[----:B------:R-:W-:Y:S01]  /*9a40*/  IADD3 R16, P2, PT, R91, UR23, RZ ;  /* 0x000000175b107c10 */ /* 0x000fe2000ff5e0ff */
[----:B------:R2:W-:Y:S01]  /*9a50*/  LDGSTS.E [R19+0x400], desc[UR16][R6.64], P1 ;  /* 0x0040000006137fae */ /* 0x0005e200089a1010 */
[----:B------:R-:W-:Y:S02]  /*9a60*/  IADD3.X R11, PT, PT, R94, UR24, RZ, P3, !PT ;  /* 0x000000185e0b7c10 */ /* 0x000fe40009ffe4ff */
[----:B------:R-:W-:Y:S01]  /*9a70*/  IADD3 R14, P3, PT, R87, UR23, RZ ;  /* 0x00000017570e7c10 */ /* 0x000fe2000ff7e0ff */
[----:B------:R4:W-:Y:S01]  /*9a80*/  LDGSTS.E [R19+0x800], desc[UR16][R8.64], P1 ;  /* 0x0080000008137fae */ /* 0x0009e200089a1010 */
[----:B------:R-:W-:Y:S02]  /*9a90*/  IADD3.X R17, PT, PT, R90, UR24, RZ, P2, !PT ;  /* 0x000000185a117c10 */ /* 0x000fe400097fe4ff */
[----:B---3--:R-:W-:Y:S01]  /*9aa0*/  IADD3 R12, P2, PT, R83, UR23, RZ ;  /* 0x00000017530c7c10 */ /* 0x008fe2000ff5e0ff */
[----:B------:R3:W-:Y:S01]  /*9ab0*/  LDGSTS.E [R19+0xc00], desc[UR16][R10.64], P1 ;  /* 0x00c000000a137fae */ /* 0x0007e200089a1010 */
[----:B------:R-:W-:-:S02]  /*9ac0*/  IADD3.X R15, PT, PT, R86, UR24, RZ, P3, !PT ;  /* 0x00000018560f7c10 */ /* 0x000fc40009ffe4ff */
[----:B-1----:R-:W-:Y:S01]  /*9ad0*/  IADD3 R4, P3, PT, R79, UR23, RZ ;  /* 0x000000174f047c10 */ /* 0x002fe2000ff7e0ff */
[----:B------:R1:W-:Y:S01]  /*9ae0*/  LDGSTS.E [R19+0x1000], desc[UR16][R16.64], P1 ;  /* 0x0100000010137fae */ /* 0x0003e200089a1010 */
[----:B------:R-:W-:Y:S02]  /*9af0*/  IADD3.X R13, PT, PT, R82, UR24, RZ, P2, !PT ;  /* 0x00000018520d7c10 */ /* 0x000fe400097fe4ff */
[----:B--2---:R-:W-:Y:S01]  /*9b00*/  IADD3 R6, P2, PT, R75, UR23, RZ ;  /* 0x000000174b067c10 */ /* 0x004fe2000ff5e0ff */
[----:B------:R2:W-:Y:S01]  /*9b10*/  LDGSTS.E [R19+0x1400], desc[UR16][R14.64], P1 ;  /* 0x014000000e137fae */ /* 0x0005e200089a1010 */
[----:B------:R-:W-:Y:S02]  /*9b20*/  IADD3.X R5, PT, PT, R78, UR24, RZ, P3, !PT ;  /* 0x000000184e057c10 */ /* 0x000fe40009ffe4ff */
[----:B----4-:R-:W-:Y:S01]  /*9b30*/  IADD3 R8, P3, PT, R71, UR23, RZ ;  /* 0x0000001747087c10 */ /* 0x010fe2000ff7e0ff */
[----:B------:R4:W-:Y:S01]  /*9b40*/  LDGSTS.E [R19+0x1800], desc[UR16][R12.64], P1 ;  /* 0x018000000c137fae */ /* 0x0009e200089a1010 */
[----:B------:R-:W-:-:S02]  /*9b50*/  IADD3.X R7, PT, PT, R74, UR24, RZ, P2, !PT ;  /* 0x000000184a077c10 */ /* 0x000fc400097fe4ff */
[----:B---3--:R-:W-:Y:S01]  /*9b60*/  IADD3 R10, P2, PT, R67, UR23, RZ ;  /* 0x00000017430a7c10 */ /* 0x008fe2000ff5e0ff */
[----:B------:R3:W-:Y:S01]  /*9b70*/  LDGSTS.E [R19+0x1c00], desc[UR16][R4.64], P1 ;  /* 0x01c0000004137fae */ /* 0x0007e200089a1010 */
[----:B------:R-:W-:Y:S02]  /*9b80*/  IADD3.X R9, PT, PT, R70, UR24, RZ, P3, !PT ;  /* 0x0000001846097c10 */ /* 0x000fe40009ffe4ff */
[----:B-1----:R-:W-:Y:S01]  /*9b90*/  IADD3 R16, P3, PT, R63, UR23, RZ ;  /* 0x000000173f107c10 */ /* 0x002fe2000ff7e0ff */
[----:B------:R1:W-:Y:S01]  /*9ba0*/  LDGSTS.E [R19+0x2000], desc[UR16][R6.64], P1 ;  /* 0x0200000006137fae */ /* 0x0003e200089a1010 */
[----:B------:R-:W-:Y:S02]  /*9bb0*/  IADD3.X R11, PT, PT, R66, UR24, RZ, P2, !PT ;  /* 0x00000018420b7c10 */ /* 0x000fe400097fe4ff */
[----:B--2---:R-:W-:Y:S01]  /*9bc0*/  IADD3 R14, P2, PT, R59, UR23, RZ ;  /* 0x000000173b0e7c10 */ /* 0x004fe2000ff5e0ff */
[----:B------:R2:W-:Y:S01]  /*9bd0*/  LDGSTS.E [R19+0x2400], desc[UR16][R8.64], P1 ;  /* 0x0240000008137fae */ /* 0x0005e200089a1010 */
[----:B------:R-:W-:-:S02]  /*9be0*/  IADD3.X R17, PT, PT, R62, UR24, RZ, P3, !PT ;  /* 0x000000183e117c10 */ /* 0x000fc40009ffe4ff */
[----:B----4-:R-:W-:Y:S01]  /*9bf0*/  IADD3 R12, P3, PT, R55, UR23, RZ ;  /* 0x00000017370c7c10 */ /* 0x010fe2000ff7e0ff */
[----:B------:R4:W-:Y:S01]  /*9c00*/  LDGSTS.E [R19+0x2800], desc[UR16][R10.64], P1 ;  /* 0x028000000a137fae */ /* 0x0009e200089a1010 */
[----:B------:R-:W-:Y:S02]  /*9c10*/  IADD3.X R15, PT, PT, R58, UR24, RZ, P2, !PT ;  /* 0x000000183a0f7c10 */ /* 0x000fe400097fe4ff */
[----:B---3--:R-:W-:Y:S01]  /*9c20*/  IADD3 R4, P2, PT, R51, UR23, RZ ;  /* 0x0000001733047c10 */ /* 0x008fe2000ff5e0ff */
[----:B------:R3:W-:Y:S01]  /*9c30*/  LDGSTS.E [R19+0x2c00], desc[UR16][R16.64], P1 ;  /* 0x02c0000010137fae */ /* 0x0007e200089a1010 */
[----:B------:R-:W-:Y:S02]  /*9c40*/  IADD3.X R13, PT, PT, R54, UR24, RZ, P3, !PT ;  /* 0x00000018360d7c10 */ /* 0x000fe40009ffe4ff */
[----:B-1----:R-:W-:Y:S01]  /*9c50*/  IADD3 R6, P3, PT, R47, UR23, RZ ;  /* 0x000000172f067c10 */ /* 0x002fe2000ff7e0ff */
[----:B------:R1:W-:Y:S01]  /*9c60*/  LDGSTS.E [R19+0x3000], desc[UR16][R14.64], P1 ;  /* 0x030000000e137fae */ /* 0x0003e200089a1010 */
[----:B------:R-:W-:-:S02]  /*9c70*/  IADD3.X R5, PT, PT, R50, UR24, RZ, P2, !PT ;  /* 0x0000001832057c10 */ /* 0x000fc400097fe4ff */
[----:B--2---:R-:W-:Y:S01]  /*9c80*/  IADD3 R8, P2, PT, R105, UR23, RZ ;  /* 0x0000001769087c10 */ /* 0x004fe2000ff5e0ff */
[----:B------:R2:W-:Y:S01]  /*9c90*/  LDGSTS.E [R19+0x3400], desc[UR16][R12.64], P1 ;  /* 0x034000000c137fae */ /* 0x0005e200089a1010 */
[----:B------:R-:W-:Y:S02]  /*9ca0*/  IADD3.X R7, PT, PT, R46, UR24, RZ, P3, !PT ;  /* 0x000000182e077c10 */ /* 0x000fe40009ffe4ff */
[----:B----4-:R-:W-:Y:S01]  /*9cb0*/  IADD3 R10, P3, PT, R101, UR23, RZ ;  /* 0x00000017650a7c10 */ /* 0x010fe2000ff7e0ff */
        /* <DEDUP_REMOVED lines=31> */
[----:B--2---:R-:W-:-:S02]  /*9eb0*/  IADD3 R4, P4, PT, R57, UR23, RZ ;  /* 0x0000001739047c10 */ /* 0x004fc4000ff9e0ff */
[----:B------:R-:W-:Y:S01]  /*9ec0*/  IADD3.X R15, PT, PT, R64, UR24, RZ, P2, !PT ;  /* 0x00000018400f7c10 */ /* 0x000fe200097fe4ff */
[----:B------:R-:W-:Y:S01]  /*9ed0*/  LDGSTS.E [R21+0x2600], desc[UR16][R16.64], P1 ;  /* 0x0260000010157fae */ /* 0x000fe200089a1010 */
[----:B------:R-:W-:Y:S02]  /*9ee0*/  IADD3.X R13, PT, PT, R60, UR24, RZ, P3, !PT ;  /* 0x000000183c0d7c10 */ /* 0x000fe40009ffe4ff */
[----:B----4-:R-:W-:Y:S01]  /*9ef0*/  IADD3 R6, P2, PT, R53, UR23, RZ ;  /* 0x0000001735067c10 */ /* 0x010fe2000ff5e0ff */
[----:B------:R-:W-:Y:S01]  /*9f00*/  LDGSTS.E [R21+0x2a00], desc[UR16][R14.64], P1 ;  /* 0x02a000000e157fae */ /* 0x000fe200089a1010 */
[----:B------:R-:W-:Y:S02]  /*9f10*/  IADD3.X R5, PT, PT, R56, UR24, RZ, P4, !PT ;  /* 0x0000001838057c10 */ /* 0x000fe4000a7fe4ff */
[----:B---3--:R-:W-:Y:S01]  /*9f20*/  IADD3 R8, P3, PT, R49, UR23, RZ ;  /* 0x0000001731087c10 */ /* 0x008fe2000ff7e0ff */
[----:B------:R-:W-:Y:S01]  /*9f30*/  LDGSTS.E [R21+0x2e00], desc[UR16][R12.64], P1 ;  /* 0x02e000000c157fae */ /* 0x000fe200089a1010 */
[----:B-1----:R-:W-:Y:S01]  /*9f40*/  IADD3 R10, P4, PT, R45, UR23, RZ ;  /* 0x000000172d0a7c10 */ /* 0x002fe2000ff9e0ff */
[----:B------:R-:W-:Y:S01]  /*9f50*/  UIADD3 UR23, UP2, UPT, UR23, UR63, URZ ;  /* 0x0000003f17177290 */ /* 0x000fe2000ff5e0ff */
[----:B------:R-:W-:Y:S01]  /*9f60*/  IADD3.X R7, PT, PT, R52, UR24, RZ, P2, !PT ;  /* 0x0000001834077c10 */ /* 0x000fe200097fe4ff */
[----:B------:R1:W-:Y:S01]  /*9f70*/  LDGSTS.E [R21+0x3200], desc[UR16][R4.64], P1 ;  /* 0x0320000004157fae */ /* 0x0003e200089a1010 */
[----:B------:R-:W-:-:S02]  /*9f80*/  IADD3.X R9, PT, PT, R48, UR24, RZ, P3, !PT ;  /* 0x0000001830097c10 */ /* 0x000fc40009ffe4ff */
[----:B------:R-:W-:Y:S01]  /*9f90*/  IADD3.X R11, PT, PT, R44, UR24, RZ, P4, !PT ;  /* 0x000000182c0b7c10 */ /* 0x000fe2000a7fe4ff */
[----:B------:R2:W-:Y:S01]  /*9fa0*/  LDGSTS.E [R21+0x3600], desc[UR16][R6.64], P1 ;  /* 0x0360000006157fae */ /* 0x0005e200089a1010 */
[----:B------:R-:W-:-:S03]  /*9fb0*/  UIADD3.X UR24, UPT, UPT, UR24, UR64, URZ, UP2, !UPT ;  /* 0x0000004018187290 */ /* 0x000fc600097fe4ff */
[----:B------:R2:W-:Y:S04]  /*9fc0*/  LDGSTS.E [R21+0x3a00], desc[UR16][R8.64], P1 ;  /* 0x03a0000008157fae */ /* 0x0005e800089a1010 */
[----:B------:R2:W-:Y:S01]  /*9fd0*/  LDGSTS.E [R21+0x3e00], desc[UR16][R10.64], P1 ;  /* 0x03e000000a157fae */ /* 0x0005e200089a1010 */
[----:B------:R-:W-:Y:S01]  /*9fe0*/  ISETP.NE.U32.AND P1, PT, R41, R170, PT ;  /* 0x000000aa2900720c */ /* 0x000fe20003f25070 */
[----:B-1----:R-:W-:Y:S02]  /*9ff0*/  IMAD.U32 R4, RZ, RZ, UR4 ;  /* 0x00000004ff047e24 */ /* 0x002fe4000f8e00ff */
[----:B------:R-:W0:Y:S10]  /*a000*/  LDGDEPBAR ;  /* 0x00000000000079af */ /* 0x000e340000000000 */
[----:B--2---:R-:W-:Y:S05]  /*a010*/  @P1 BRA `(.L_x_11) ;  /* 0xffffffe400981947 */ /* 0x004fea000383ffff */
.L_x_8:
[----:B------:R-:W2:Y:S01]  /*a020*/  LDCU UR5, c[0x0][0x3b8] ;  /* 0x00007700ff0577ac */ /* 0x000ea20008000800 */
[C---:B------:R-:W-:Y:S02]  /*a030*/  VIADD R3, R0.reuse, 0x3 ;  /* 0x0000000300037836 */ /* 0x040fe40000000000 */
[C---:B-1----:R-:W-:Y:S01]  /*a040*/  VIADD R10, R0.reuse, 0x1 ;  /* 0x00000001000a7836 */ /* 0x042fe20000000000 */
[----:B------:R-:W1:Y:S01]  /*a050*/  LDCU.128 UR20, c[0x0][0x390] ;  /* 0x00007200ff1477ac */ /* 0x000e620008000c00 */
[C---:B------:R-:W-:Y:S02]  /*a060*/  VIADD R9, R0.reuse, 0x2 ;  /* 0x0000000200097836 */ /* 0x040fe40000000000 */
[C---:B------:R-:W-:Y:S01]  /*a070*/  VIADD R196, R0.reuse, 0x4 ;  /* 0x0000000400c47836 */ /* 0x040fe20000000000 */
[----:B------:R-:W3:Y:S01]  /*a080*/  LDCU UR6, c[0x0][0x3b4] ;  /* 0x00007680ff0677ac */ /* 0x000ee20008000800 */
[----:B--2---:R-:W-:-:S04]  /*a090*/  IMAD R4, R0, UR5, RZ ;  /* 0x0000000500047c24 */ /* 0x004fc8000f8e02ff */
[----:B------:R-:W-:Y:S01]  /*a0a0*/  VIADD R5, R4, UR5 ;  /* 0x0000000504057c36 */ /* 0x000fe20008000000 */
[----:B-1----:R-:W-:-:S03]  /*a0b0*/  ISETP.GE.AND P1, PT, R38, UR22, PT ;  /* 0x0000001626007c0c */ /* 0x002fc6000bf26270 */
[----:B------:R-:W-:Y:S01]  /*a0c0*/  VIADD R6, R5, UR5 ;  /* 0x0000000505067c36 */ /* 0x000fe20008000000 */
[----:B------:R-:W-:Y:S01]  /*a0d0*/  ISETP.LT.AND P4, PT, R3, UR23, !P1 ;  /* 0x0000001703007c0c */ /* 0x000fe2000cf81270 */
[----:B---3--:R-:W-:Y:S01]  /*a0e0*/  IMAD R2, R38, UR6, RZ ;  /* 0x0000000626027c24 */ /* 0x008fe2000f8e02ff */
[----:B------:R-:W-:Y:S01]  /*a0f0*/  ISETP.LT.AND P2, PT, R10, UR23, !P1 ;  /* 0x000000170a007c0c */ /* 0x000fe2000cf41270 */
[----:B------:R-:W-:Y:S01]  /*a100*/  VIADD R7, R6, UR5 ;  /* 0x0000000506077c36 */ /* 0x000fe20008000000 */
[----:B------:R-:W-:Y:S02]  /*a110*/  ISETP.LT.AND P3, PT, R9, UR23, !P1 ;  /* 0x0000001709007c0c */ /* 0x000fe4000cf61270 */
[----:B------:R-:W-:Y:S01]  /*a120*/  LEA R3, P5, R2, UR20, 0x2 ;  /* 0x0000001402037c11 */ /* 0x000fe2000f8a10ff */
[----:B------:R-:W-:-:S04]  /*a130*/  VIADD R8, R7, UR5 ;  /* 0x0000000507087c36 */ /* 0x000fc80008000000 */
[----:B------:R-:W-:-:S04]  /*a140*/  VIADD R142, R8, UR5 ;  /* 0x00000005088e7c36 */ /* 0x000fc80008000000 */
[----:B------:R-:W-:-:S04]  /*a150*/  VIADD R143, R142, UR5 ;  /* 0x000000058e8f7c36 */ /* 0x000fc80008000000 */
[----:B------:R-:W-:-:S04]  /*a160*/  VIADD R144, R143, UR5 ;  /* 0x000000058f907c36 */ /* 0x000fc80008000000 */
[----:B------:R-:W-:Y:S01]  /*a170*/  VIADD R145, R144, UR5 ;  /* 0x0000000590917c36 */ /* 0x000fe20008000000 */
[----:B------:R-:W-:Y:S06]  /*a180*/  @!P6 BRA `(.L_x_12) ;  /* 0x000000000010e947 */ /* 0x000fec0003800000 */
[----:B------:R-:W-:-:S06]  /*a190*/  USHF.L.U32 UR4, UR4, 0x1f, URZ ;  /* 0x0000001f04047899 */ /* 0x000fcc00080006ff */
[----:B------:R-:W-:-:S04]  /*a1a0*/  IMAD.U32 R9, RZ, RZ, UR4 ;  /* 0x00000004ff097e24 */ /* 0x000fc8000f8e00ff */
[----:B------:R-:W1:Y:S02]  /*a1b0*/  SYNCS.PHASECHK.TRANS64.TRYWAIT P6, [UR14], R9 ;  /* 0x00000009ff0075a7 */ /* 0x000e6400080c110e */
[----:B-1----:R-:W-:Y:S05]  /*a1c0*/  @!P6 BRA `(.L_x_13) ;  /* 0x000000380050e947 */ /* 0x002fea0003800000 */
.L_x_12:
[----:B------:R-:W-:Y:S01]  /*a1d0*/  VIADD R146, R145, UR5 ;  /* 0x0000000591927c36 */ /* 0x000fe20008000000 */
[----:B------:R-:W-:Y:S01]  /*a1e0*/  LEA.HI.X.SX32 R2, R2, UR21, 0x2, P5 ;  /* 0x0000001502027c11 */ /* 0x000fe2000a8f16ff */
[----:B------:R-:W-:-:S04]  /*a1f0*/  DEPBAR.LE SB0, 0x0 ;  /* 0x000080000000791a */ /* 0x000fc80000000000 */
[----:B------:R-:W-:Y:S01]  /*a200*/  VIADD R147, R146, UR5 ;  /* 0x0000000592937c36 */ /* 0x000fe20008000000 */
[CC--:B------:R-:W-:Y:S01]  /*a210*/  LEA R132, P6, R4.reuse, R3.reuse, 0x2 ;  /* 0x0000000304847211 */ /* 0x0c0fe200078c10ff */
[----:B------:R-:W-:Y:S01]  /*a220*/  BAR.SYNC.DEFER_BLOCKING 0x0 ;  /* 0x0000000000007b1d */ /* 0x000fe20000010000 */
[-C--:B------:R-:W-:Y:S01]  /*a230*/  LEA R134, P5, R5, R3.reuse, 0x2 ;  /* 0x0000000305867211 */ /* 0x080fe200078a10ff */
[----:B------:R-:W-:Y:S01]  /*a240*/  VIADD R148, R147, UR5 ;  /* 0x0000000593947c36 */ /* 0x000fe20008000000 */
[-C--:B------:R-:W-:Y:S01]  /*a250*/  LEA.HI.X.SX32 R133, R4, R2.reuse, 0x2, P6 ;  /* 0x0000000204857211 */ /* 0x080fe200030f16ff */
[----:B------:R-:W-:Y:S01]  /*a260*/  VIADD R195, R0, 0x5 ;  /* 0x0000000500c37836 */ /* 0x000fe20000000000 */
[-C--:B------:R-:W-:Y:S01]  /*a270*/  LEA R136, P6, R6, R3.reuse, 0x2 ;  /* 0x0000000306887211 */ /* 0x080fe200078c10ff */
[----:B------:R-:W-:Y:S01]  /*a280*/  VIADD R149, R148, UR5 ;  /* 0x0000000594957c36 */ /* 0x000fe20008000000 */
[-C--:B------:R-:W-:Y:S01]  /*a290*/  LEA.HI.X.SX32 R135, R5, R2.reuse, 0x2, P5 ;  /* 0x0000000205877211 */ /* 0x080fe200028f16ff */
[----:B------:R-:W1:Y:S01]  /*a2a0*/  LDCU UR4, c[0x0][0x39c] ;  /* 0x00007380ff0477ac */ /* 0x000e620008000800 */
[-C--:B------:R-:W-:Y:S01]  /*a2b0*/  LEA R138, P5, R7, R3.reuse, 0x2 ;  /* 0x00000003078a7211 */ /* 0x080fe200078a10ff */
[----:B------:R-:W-:Y:S01]  /*a2c0*/  VIADD R150, R149, UR5 ;  /* 0x0000000595967c36 */ /* 0x000fe20008000000 */
[-C--:B------:R-:W-:Y:S01]  /*a2d0*/  LEA.HI.X.SX32 R137, R6, R2.reuse, 0x2, P6 ;  /* 0x0000000206897211 */ /* 0x080fe200030f16ff */
[----:B------:R-:W2:Y:S01]  /*a2e0*/  LDCU UR6, c[0x0][0x39c] ;  /* 0x00007380ff0677ac */ /* 0x000ea20008000800 */
[-C--:B------:R-:W-:Y:S01]  /*a2f0*/  LEA R140, P6, R8, R3.reuse, 0x2 ;  /* 0x00000003088c7211 */ /* 0x080fe200078c10ff */
[----:B------:R-:W-:Y:S01]  /*a300*/  VIADD R151, R150, UR5 ;  /* 0x0000000596977c36 */ /* 0x000fe20008000000 */
[-C--:B------:R-:W-:Y:S01]  /*a310*/  LEA.HI.X.SX32 R139, R7, R2.reuse, 0x2, P5 ;  /* 0x00000002078b7211 */ /* 0x080fe200028f16ff */
[----:B------:R-:W3:Y:S01]  /*a320*/  LDCU UR7, c[0x0][0x39c] ;  /* 0x00007380ff0777ac */ /* 0x000ee20008000800 */
[-C--:B------:R-:W-:Y:S01]  /*a330*/  LEA R192, P5, R142, R3.reuse, 0x2 ;  /* 0x000000038ec07211 */ /* 0x080fe200078a10ff */
[----:B------:R-:W-:Y:S01]  /*a340*/  VIADD R152, R151, UR5 ;  /* 0x0000000597987c36 */ /* 0x000fe20008000000 */
[----:B------:R-:W-:Y:S01]  /*a350*/  LEA.HI.X.SX32 R141, R8, R2, 0x2, P6 ;  /* 0x00000002088d7211 */ /* 0x000fe200030f16ff */
[----:B------:R-:W4:Y:S01]  /*a360*/  LDCU UR8, c[0x0][0x39c] ;  /* 0x00007380ff0877ac */ /* 0x000f220008000800 */
[----:B------:R-:W-:-:S02]  /*a370*/  LEA R190, P6, R143, R3, 0x2 ;  /* 0x000000038fbe7211 */ /* 0x000fc400078c10ff */
[-C--:B------:R-:W-:Y:S01]  /*a380*/  LEA.HI.X.SX32 R193, R142, R2.reuse, 0x2, P5 ;  /* 0x000000028ec17211 */ /* 0x080fe200028f16ff */
[----:B------:R-:W-:Y:S01]  /*a390*/  VIADD R142, R152, UR5 ;  /* 0x00000005988e7c36 */ /* 0x000fe20008000000 */
[-C--:B------:R-:W-:Y:S01]  /*a3a0*/  LEA R186, P5, R144, R3.reuse, 0x2 ;  /* 0x0000000390ba7211 */ /* 0x080fe200078a10ff */
[----:B------:R-:W5:Y:S01]  /*a3b0*/  @!P0 SYNCS.CCTL.IV [UR10+0x14000] ;  /* 0x01400000ff0089b1 */ /* 0x000f62000800000a */
[-C--:B------:R-:W-:Y:S01]  /*a3c0*/  LEA.HI.X.SX32 R191, R143, R2.reuse, 0x2, P6 ;  /* 0x000000028fbf7211 */ /* 0x080fe200030f16ff */
[----:B------:R-:W-:Y:S01]  /*a3d0*/  VIADD R143, R142, UR5 ;  /* 0x000000058e8f7c36 */ /* 0x000fe20008000000 */
[----:B-----5:R-:W-:Y:S01]  /*a3e0*/  BAR.SYNC.DEFER_BLOCKING 0x0 ;  /* 0x0000000000007b1d */ /* 0x020fe20000010000 */
[-C--:B------:R-:W-:Y:S02]  /*a3f0*/  LEA R188, P6, R145, R3.reuse, 0x2 ;  /* 0x0000000391bc7211 */ /* 0x080fe400078c10ff */
[-C--:B------:R-:W-:Y:S01]  /*a400*/  LEA.HI.X.SX32 R187, R144, R2.reuse, 0x2, P5 ;  /* 0x0000000290bb7211 */ /* 0x080fe200028f16ff */
[----:B------:R-:W-:Y:S01]  /*a410*/  VIADD R144, R143, UR5 ;  /* 0x000000058f907c36 */ /* 0x000fe20008000000 */
[-C--:B------:R-:W-:Y:S01]  /*a420*/  LEA R184, P5, R146, R3.reuse, 0x2 ;  /* 0x0000000392b87211 */ /* 0x080fe200078a10ff */
[----:B------:R-:W5:Y:S01]  /*a430*/  LDCU UR9, c[0x0][0x39c] ;  /* 0x00007380ff0977ac */ /* 0x000f620008000800 */
[-C--:B------:R-:W-:Y:S01]  /*a440*/  LEA.HI.X.SX32 R189, R145, R2.reuse, 0x2, P6 ;  /* 0x0000000291bd7211 */ /* 0x080fe200030f16ff */
[----:B------:R-:W-:Y:S01]  /*a450*/  VIADD R145, R144, UR5 ;  /* 0x0000000590917c36 */ /* 0x000fe20008000000 */
[-C--:B------:R-:W-:Y:S01]  /*a460*/  LEA R182, P6, R147, R3.reuse, 0x2 ;  /* 0x0000000393b67211 */ /* 0x080fe200078c10ff */
[----:B------:R-:W1:Y:S01]  /*a470*/  LDTM.x128 R4, tmem[UR11] ;  /* 0x0000000b000479ee */ /* 0x000e6200083c0000 */
[----:B------:R-:W-:Y:S01]  /*a480*/  LEA.HI.X.SX32 R185, R146, R2, 0x2, P5 ;  /* 0x0000000292b97211 */ /* 0x000fe200028f16ff */
[----:B------:R-:W-:Y:S01]  /*a490*/  VIADD R146, R145, UR5 ;  /* 0x0000000591927c36 */ /* 0x000fe20008000000 */
[----:B------:R-:W-:-:S02]  /*a4a0*/  LEA R180, P5, R148, R3, 0x2 ;  /* 0x0000000394b47211 */ /* 0x000fc400078a10ff */
[-C--:B------:R-:W-:Y:S01]  /*a4b0*/  LEA.HI.X.SX32 R183, R147, R2.reuse, 0x2, P6 ;  /* 0x0000000293b77211 */ /* 0x080fe200030f16ff */
[----:B------:R-:W-:Y:S01]  /*a4c0*/  VIADD R147, R146, UR5 ;  /* 0x0000000592937c36 */ /* 0x000fe20008000000 */
[-C--:B------:R-:W-:Y:S02]  /*a4d0*/  LEA R178, P6, R149, R3.reuse, 0x2 ;  /* 0x0000000395b27211 */ /* 0x080fe400078c10ff */
[-C--:B------:R-:W-:Y:S01]  /*a4e0*/  LEA.HI.X.SX32 R181, R148, R2.reuse, 0x2, P5 ;  /* 0x0000000294b57211 */ /* 0x080fe200028f16ff */
[----:B------:R-:W-:Y:S01]  /*a4f0*/  VIADD R148, R147, UR5 ;  /* 0x0000000593947c36 */ /* 0x000fe20008000000 */
[CC--:B------:R-:W-:Y:S02]  /*a500*/  LEA R176, P5, R150.reuse, R3.reuse, 0x2 ;  /* 0x0000000396b07211 */ /* 0x0c0fe400078a10ff */
[-C--:B------:R-:W-:Y:S01]  /*a510*/  LEA.HI.X.SX32 R179, R149, R2.reuse, 0x2, P6 ;  /* 0x0000000295b37211 */ /* 0x080fe200030f16ff */
[----:B------:R-:W1:Y:S01]  /*a520*/  @!P0 SYNCS.CCTL.IV [UR10+0x14008] ;  /* 0x01400800ff0089b1 */ /* 0x000e62000800000a */
[----:B------:R-:W-:Y:S01]  /*a530*/  LEA R174, P6, R151, R3, 0x2 ;  /* 0x0000000397ae7211 */ /* 0x000fe200078c10ff */
[----:B------:R-:W-:Y:S01]  /*a540*/  NOP ;  /* 0x0000000000007918 */ /* 0x000fe20000000000 */
[----:B------:R-:W-:-:S02]  /*a550*/  LEA.HI.X.SX32 R177, R150, R2, 0x2, P5 ;  /* 0x0000000296b17211 */ /* 0x000fc400028f16ff */
[-C--:B------:R-:W-:Y:S02]  /*a560*/  LEA R172, P5, R152, R3.reuse, 0x2 ;  /* 0x0000000398ac7211 */ /* 0x080fe400078a10ff */
[-C--:B------:R-:W-:Y:S02]  /*a570*/  LEA.HI.X.SX32 R175, R151, R2.reuse, 0x2, P6 ;  /* 0x0000000297af7211 */ /* 0x080fe400030f16ff */
[-C--:B------:R-:W-:Y:S02]  /*a580*/  LEA R170, P6, R142, R3.reuse, 0x2 ;  /* 0x000000038eaa7211 */ /* 0x080fe400078c10ff */
[-C--:B------:R-:W-:Y:S02]  /*a590*/  LEA.HI.X.SX32 R173, R152, R2.reuse, 0x2, P5 ;  /* 0x0000000298ad7211 */ /* 0x080fe400028f16ff */
[-C--:B------:R-:W-:Y:S02]  /*a5a0*/  LEA R168, P5, R143, R3.reuse, 0x2 ;  /* 0x000000038fa87211 */ /* 0x080fe400078a10ff */
        /* <DEDUP_REMOVED lines=8> */
[-C--:B------:R-:W-:Y:S02]  /*a630*/  LEA R162, P6, R146, R3.reuse, 0x2 ;  /* 0x0000000392a27211 */ /* 0x080fe400078c10ff */
[----:B------:R-:W-:Y:S01]  /*a640*/  LEA.HI.X.SX32 R165, R145, R2, 0x2, P5 ;  /* 0x0000000291a57211 */ /* 0x000fe200028f16ff */
[----:B------:R-:W-:Y:S01]  /*a650*/  VIADD R145, R144, UR5 ;  /* 0x0000000590917c36 */ /* 0x000fe20008000000 */
[----:B------:R-:W-:-:S02]  /*a660*/  LEA R160, P5, R147, R3, 0x2 ;  /* 0x0000000393a07211 */ /* 0x000fc400078a10ff */
[-C--:B------:R-:W-:Y:S02]  /*a670*/  LEA.HI.X.SX32 R163, R146, R2.reuse, 0x2, P6 ;  /* 0x0000000292a37211 */ /* 0x080fe400030f16ff */
[-C--:B------:R-:W-:Y:S02]  /*a680*/  LEA R156, P6, R148, R3.reuse, 0x2 ;  /* 0x00000003949c7211 */ /* 0x080fe400078c10ff */
[-C--:B------:R-:W-:Y:S01]  /*a690*/  LEA.HI.X.SX32 R161, R147, R2.reuse, 0x2, P5 ;  /* 0x0000000293a17211 */ /* 0x080fe200028f16ff */
[----:B------:R-:W-:Y:S01]  /*a6a0*/  VIADD R147, R145, UR5 ;  /* 0x0000000591937c36 */ /* 0x000fe20008000000 */
[-C--:B------:R-:W-:Y:S02]  /*a6b0*/  LEA R158, P5, R142, R3.reuse, 0x2 ;  /* 0x000000038e9e7211 */ /* 0x080fe400078a10ff */
[----:B------:R-:W-:Y:S02]  /*a6c0*/  LEA.HI.X.SX32 R157, R148, R2, 0x2, P6 ;  /* 0x00000002949d7211 */ /* 0x000fe400030f16ff */
        /* <DEDUP_REMOVED lines=12> */
[----:B------:R-:W-:Y:S02]  /*a790*/  ISETP.LT.AND P0, PT, R0, UR23, !P1 ;  /* 0x0000001700007c0c */ /* 0x000fe4000cf01270 */
[-C--:B------:R-:W-:Y:S02]  /*a7a0*/  LEA.HI.X.SX32 R147, R147, R2.reuse, 0x2, P5 ;  /* 0x0000000293937211 */ /* 0x080fe400028f16ff */
[----:B------:R-:W-:Y:S02]  /*a7b0*/  LEA R144, P5, R143, R3, 0x2 ;  /* 0x000000038f907211 */ /* 0x000fe400078a10ff */
[----:B------:R-:W-:-:S02]  /*a7c0*/  LEA.HI.X.SX32 R149, R142, R2, 0x2, P6 ;  /* 0x000000028e957211 */ /* 0x000fc400030f16ff */
[C---:B------:R-:W-:Y:S02]  /*a7d0*/  LEA R142, P6, R194.reuse, R3, 0x2 ;  /* 0x00000003c28e7211 */ /* 0x040fe400078c10ff */
[-C--:B------:R-:W-:Y:S02]  /*a7e0*/  LEA.HI.X.SX32 R145, R143, R2.reuse, 0x2, P5 ;  /* 0x000000028f917211 */ /* 0x080fe400028f16ff */
[----:B------:R-:W-:Y:S01]  /*a7f0*/  LEA.HI.X.SX32 R143, R194, R2, 0x2, P6 ;  /* 0x00000002c28f7211 */ /* 0x000fe200030f16ff */
[----:B-1----:R1:W-:Y:S01]  /*a800*/  @P0 STG.E desc[UR16][R132.64], R4 ;  /* 0x0000000484000986 */ /* 0x0023e2000c101910 */
[----:B------:R-:W-:Y:S01]  /*a810*/  ISETP.LT.AND P6, PT, R195, UR23, !P1 ;  /* 0x00000017c3007c0c */ /* 0x000fe2000cfc1270 */
[----:B------:R-:W-:Y:S01]  /*a820*/  VIADD R195, R0, 0x6 ;  /* 0x0000000600c37836 */ /* 0x000fe20000000000 */
[----:B------:R-:W-:Y:S01]  /*a830*/  ISETP.LT.AND P5, PT, R196, UR23, !P1 ;  /* 0x00000017c4007c0c */ /* 0x000fe2000cfa1270 */
[----:B------:R-:W-:Y:S01]  /*a840*/  VIADD R196, R0, 0x7 ;  /* 0x0000000700c47836 */ /* 0x000fe20000000000 */
[----:B------:R2:W-:Y:S01]  /*a850*/  @P2 STG.E desc[UR16][R134.64], R5 ;  /* 0x0000000586002986 */ /* 0x0005e2000c101910 */
[----:B------:R-:W-:Y:S01]  /*a860*/  VIADD R194, R194, UR5 ;  /* 0x00000005c2c27c36 */ /* 0x000fe20008000000 */
[----:B------:R-:W-:Y:S01]  /*a870*/  ISETP.LT.AND P0, PT, R195, UR23, !P1 ;  /* 0x00000017c3007c0c */ /* 0x000fe2000cf01270 */
[----:B------:R-:W-:Y:S01]  /*a880*/  VIADD R195, R0, 0x8 ;  /* 0x0000000800c37836 */ /* 0x000fe20000000000 */
[----:B------:R-:W-:Y:S01]  /*a890*/  ISETP.LT.AND P2, PT, R196, UR23, !P1 ;  /* 0x00000017c4007c0c */ /* 0x000fe2000cf41270 */
[----:B------:R-:W-:Y:S01]  /*a8a0*/  @P3 STG.E desc[UR16][R136.64], R6 ;  /* 0x0000000688003986 */ /* 0x000fe2000c101910 */
[----:B------:R-:W-:-:S02]  /*a8b0*/  VIADD R196, R0, 0x9 ;  /* 0x0000000900c47836 */ /* 0x000fc40000000000 */
[----:B------:R-:W-:Y:S01]  /*a8c0*/  ISETP.LT.AND P3, PT, R195, UR23, !P1 ;  /* 0x00000017c3007c0c */ /* 0x000fe2000cf61270 */
[----:B-1----:R-:W-:Y:S01]  /*a8d0*/  VIADD R4, R0, 0xc ;  /* 0x0000000c00047836 */ /* 0x002fe20000000000 */
[----:B------:R1:W-:Y:S01]  /*a8e0*/  @P4 STG.E desc[UR16][R138.64], R7 ;  /* 0x000000078a004986 */ /* 0x0003e2000c101910 */
[----:B------:R-:W-:Y:S01]  /*a8f0*/  ISETP.LT.AND P4, PT, R196, UR23, !P1 ;  /* 0x00000017c4007c0c */ /* 0x000fe2000cf81270 */
[C---:B------:R-:W-:Y:S02]  /*a900*/  VIADD R195, R0.reuse, 0xa ;  /* 0x0000000a00c37836 */ /* 0x040fe40000000000 */
[----:B------:R-:W-:Y:S01]  /*a910*/  @P5 STG.E desc[UR16][R140.64], R8 ;  /* 0x000000088c005986 */ /* 0x000fe2000c101910 */
[C---:B--2---:R-:W-:Y:S02]  /*a920*/  VIADD R5, R0.reuse, 0xb ;  /* 0x0000000b00057836 */ /* 0x044fe40000000000 */
[----:B------:R-:W-:Y:S01]  /*a930*/  ISETP.LT.AND P5, PT, R195, UR23, !P1 ;  /* 0x00000017c3007c0c */ /* 0x000fe2000cfa1270 */
[----:B------:R2:W-:Y:S02]  /*a940*/  @P6 STG.E desc[UR16][R192.64], R9 ;  /* 0x00000009c0006986 */ /* 0x0005e4000c101910 */
[----:B------:R-:W-:Y:S01]  /*a950*/  ISETP.LT.AND P6, PT, R5, UR23, !P1 ;  /* 0x0000001705007c0c */ /* 0x000fe2000cfc1270 */
[----:B------:R-:W-:Y:S01]  /*a960*/  VIADD R5, R0, 0xd ;  /* 0x0000000d00057836 */ /* 0x000fe20000000000 */
[----:B------:R-:W-:Y:S01]  /*a970*/  @P0 STG.E desc[UR16][R190.64], R10 ;  /* 0x0000000abe000986 */ /* 0x000fe2000c101910 */
[----:B------:R-:W-:Y:S01]  /*a980*/  ISETP.LT.AND P0, PT, R4, UR23, !P1 ;  /* 0x0000001704007c0c */ /* 0x000fe2000cf01270 */
[----:B------:R-:W-:-:S02]  /*a990*/  VIADD R4, R0, 0xe ;  /* 0x0000000e00047836 */ /* 0x000fc40000000000 */
[----:B------:R2:W-:Y:S01]  /*a9a0*/  @P2 STG.E desc[UR16][R186.64], R11 ;  /* 0x0000000bba002986 */ /* 0x0005e2000c101910 */
[----:B------:R-:W-:Y:S01]  /*a9b0*/  ISETP.LT.AND P2, PT, R5, UR23, !P1 ;  /* 0x0000001705007c0c */ /* 0x000fe2000cf41270 */
[----:B------:R-:W-:Y:S02]  /*a9c0*/  VIADD R5, R0, 0x1c ;  /* 0x0000001c00057836 */ /* 0x000fe40000000000 */
[----:B------:R3:W-:Y:S01]  /*a9d0*/  @P3 STG.E desc[UR16][R188.64], R12 ;  /* 0x0000000cbc003986 */ /* 0x0007e2000c101910 */
[----:B------:R-:W-:Y:S01]  /*a9e0*/  ISETP.LT.AND P3, PT, R4, UR23, !P1 ;  /* 0x0000001704007c0c */ /* 0x000fe2000cf61270 */
[C---:B------:R-:W-:Y:S02]  /*a9f0*/  VIADD R4, R0.reuse, 0xf ;  /* 0x0000000f00047836 */ /* 0x040fe40000000000 */
[----:B------:R3:W-:Y:S01]  /*aa00*/  @P4 STG.E desc[UR16][R184.64], R13 ;  /* 0x0000000db8004986 */ /* 0x0007e2000c101910 */
[----:B-1----:R-:W-:Y:S02]  /*aa10*/  VIADD R7, R0, 0x23 ;  /* 0x0000002300077836 */ /* 0x002fe40000000000 */
[----:B------:R-:W-:Y:S01]  /*aa20*/  ISETP.LT.AND P4, PT, R4, UR23, !P1 ;  /* 0x0000001704007c0c */ /* 0x000fe2000cf81270 */
[C---:B------:R-:W-:Y:S01]  /*aa30*/  VIADD R4, R0.reuse, 0x10 ;  /* 0x0000001000047836 */ /* 0x040fe20000000000 */
[----:B------:R-:W-:Y:S01]  /*aa40*/  @P5 STG.E desc[UR16][R182.64], R14 ;  /* 0x0000000eb6005986 */ /* 0x000fe2000c101910 */
[----:B--2---:R-:W-:-:S02]  /*aa50*/  VIADD R9, R0, 0x24 ;  /* 0x0000002400097836 */ /* 0x004fc40000000000 */
[----:B------:R-:W-:Y:S01]  /*aa60*/  VIADD R8, R194, UR5 ;  /* 0x00000005c2087c36 */ /* 0x000fe20008000000 */
[----:B------:R-:W-:Y:S01]  /*aa70*/  ISETP.LT.AND P5, PT, R4, UR23, !P1 ;  /* 0x0000001704007c0c */ /* 0x000fe2000cfa1270 */
[C---:B------:R-:W-:Y:S01]  /*aa80*/  VIADD R4, R0.reuse, 0x11 ;  /* 0x0000001100047836 */ /* 0x040fe20000000000 */
[----:B------:R-:W-:Y:S01]  /*aa90*/  @P6 STG.E desc[UR16][R180.64], R15 ;  /* 0x0000000fb4006986 */ /* 0x000fe2000c101910 */
[C---:B------:R-:W-:Y:S02]  /*aaa0*/  VIADD R11, R0.reuse, 0x25 ;  /* 0x00000025000b7836 */ /* 0x040fe40000000000 */
[----:B---3--:R-:W-:Y:S01]  /*aab0*/  VIADD R12, R0, 0x26 ;  /* 0x00000026000c7836 */ /* 0x008fe20000000000 */
[----:B------:R-:W-:Y:S01]  /*aac0*/  ISETP.LT.AND P6, PT, R4, UR23, !P1 ;  /* 0x0000001704007c0c */ /* 0x000fe2000cfc1270 */
[C---:B------:R-:W-:Y:S01]  /*aad0*/  VIADD R4, R0.reuse, 0x12 ;  /* 0x0000001200047836 */ /* 0x040fe20000000000 */
[----:B------:R-:W-:Y:S01]  /*aae0*/  @P0 STG.E desc[UR16][R178.64], R16 ;  /* 0x00000010b2000986 */ /* 0x000fe2000c101910 */
[----:B------:R-:W-:-:S03]  /*aaf0*/  VIADD R13, R0, 0x27 ;  /* 0x00000027000d7836 */ /* 0x000fc60000000000 */
[----:B------:R-:W-:Y:S01]  /*ab00*/  ISETP.LT.AND P0, PT, R4, UR4, !P1 ;  /* 0x0000000404007c0c */ /* 0x000fe2000cf01270 */
[----:B------:R-:W-:Y:S01]  /*ab10*/  VIADD R4, R0, 0x13 ;  /* 0x0000001300047836 */ /* 0x000fe20000000000 */
[----:B------:R-:W-:Y:S01]  /*ab20*/  @P2 STG.E desc[UR16][R176.64], R17 ;  /* 0x00000011b0002986 */ /* 0x000fe2000c101910 */
[----:B------:R-:W1:Y:S03]  /*ab30*/  LDCU UR4, c[0x0][0x39c] ;  /* 0x00007380ff0477ac */ /* 0x000e660008000800 */
[----:B------:R-:W-:Y:S01]  /*ab40*/  ISETP.LT.AND P2, PT, R4, UR6, !P1 ;  /* 0x0000000604007c0c */ /* 0x000fe2000cf41270 */
[----:B------:R-:W-:Y:S01]  /*ab50*/  VIADD R4, R0, 0x14 ;  /* 0x0000001400047836 */ /* 0x000fe20000000000 */
[----:B------:R2:W-:Y:S01]  /*ab60*/  @P3 STG.E desc[UR16][R174.64], R18 ;  /* 0x00000012ae003986 */ /* 0x0005e2000c101910 */
[----:B------:R-:W3:Y:S03]  /*ab70*/  LDCU UR6, c[0x0][0x39c] ;  /* 0x00007380ff0677ac */ /* 0x000ee60008000800 */
[----:B------:R-:W-:Y:S01]  /*ab80*/  ISETP.LT.AND P3, PT, R4, UR7, !P1 ;  /* 0x0000000704007c0c */ /* 0x000fe2000cf61270 */
[----:B------:R-:W-:Y:S01]  /*ab90*/  VIADD R4, R0, 0x15 ;  /* 0x0000001500047836 */ /* 0x000fe20000000000 */
[----:B------:R-:W-:Y:S01]  /*aba0*/  @P4 STG.E desc[UR16][R172.64], R19 ;  /* 0x00000013ac004986 */ /* 0x000fe2000c101910 */
[----:B------:R-:W5:Y:S03]  /*abb0*/  LDCU UR7, c[0x0][0x39c] ;  /* 0x00007380ff0777ac */ /* 0x000f660008000800 */
[----:B----4-:R-:W-:Y:S01]  /*abc0*/  ISETP.LT.AND P4, PT, R4, UR8, !P1 ;  /* 0x0000000804007c0c */ /* 0x010fe2000cf81270 */
[C---:B------:R-:W-:Y:S01]  /*abd0*/  VIADD R4, R0.reuse, 0x16 ;  /* 0x0000001600047836 */ /* 0x040fe20000000000 */
[----:B------:R-:W-:Y:S01]  /*abe0*/  @P5 STG.E desc[UR16][R170.64], R20 ;  /* 0x00000014aa005986 */ /* 0x000fe2000c101910 */
[----:B------:R-:W4:Y:S01]  /*abf0*/  LDCU UR8, c[0x0][0x39c] ;  /* 0x00007380ff0877ac */ /* 0x000f220008000800 */
[----:B--2---:R-:W-:-:S02]  /*ac00*/  VIADD R18, R0, 0x7e ;  /* 0x0000007e00127836 */ /* 0x004fc40000000000 */
[----:B-1----:R-:W-:Y:S01]  /*ac10*/  ISETP.LT.AND P5, PT, R4, UR4, !P1 ;  /* 0x0000000404007c0c */ /* 0x002fe2000cfa1270 */
[----:B------:R-:W-:Y:S01]  /*ac20*/  VIADD R4, R0, 0x17 ;  /* 0x0000001700047836 */ /* 0x000fe20000000000 */
[----:B------:R-:W-:Y:S01]  /*ac30*/  @P6 STG.E desc[UR16][R168.64], R21 ;  /* 0x00000015a8006986 */ /* 0x000fe2000c101910 */
[----:B------:R-:W1:Y:S03]  /*ac40*/  LDCU UR4, c[0x0][0x39c] ;  /* 0x00007380ff0477ac */ /* 0x000e660008000800 */
[----:B---3--:R-:W-:Y:S01]  /*ac50*/  ISETP.LT.AND P6, PT, R4, UR6, !P1 ;  /* 0x0000000604007c0c */ /* 0x008fe2000cfc1270 */
[----:B------:R-:W-:Y:S01]  /*ac60*/  VIADD R4, R0, 0x18 ;  /* 0x0000001800047836 */ /* 0x000fe20000000000 */
[----:B------:R-:W-:Y:S01]  /*ac70*/  @P0 STG.E desc[UR16][R166.64], R22 ;  /* 0x00000016a6000986 */ /* 0x000fe2000c101910 */
[----:B------:R-:W2:Y:S03]  /*ac80*/  LDCU UR6, c[0x0][0x39c] ;  /* 0x00007380ff0677ac */ /* 0x000ea60008000800 */
[----:B-----5:R-:W-:Y:S01]  /*ac90*/  ISETP.LT.AND P0, PT, R4, UR7, !P1 ;  /* 0x0000000704007c0c */ /* 0x020fe2000cf01270 */
[----:B------:R-:W-:Y:S01]  /*aca0*/  VIADD R4, R0, 0x19 ;  /* 0x0000001900047836 */ /* 0x000fe20000000000 */
[----:B------:R-:W-:Y:S01]  /*acb0*/  @P2 STG.E desc[UR16][R164.64], R23 ;  /* 0x00000017a4002986 */ /* 0x000fe2000c101910 */
[----:B------:R-:W3:Y:S03]  /*acc0*/  LDCU UR7, c[0x0][0x39c] ;  /* 0x00007380ff0777ac */ /* 0x000ee60008000800 */
[----:B----4-:R-:W-:Y:S01]  /*acd0*/  ISETP.LT.AND P2, PT, R4, UR8, !P1 ;  /* 0x0000000804007c0c */ /* 0x010fe2000cf41270 */
[----:B------:R-:W-:Y:S01]  /*ace0*/  VIADD R4, R0, 0x1a ;  /* 0x0000001a00047836 */ /* 0x000fe20000000000 */
[----:B------:R-:W4:Y:S01]  /*acf0*/  LDCU UR8, c[0x0][0x39c] ;  /* 0x00007380ff0877ac */ /* 0x000f220008000800 */
[----:B------:R-:W-:Y:S03]  /*ad00*/  @P3 STG.E desc[UR16][R162.64], R24 ;  /* 0x00000018a2003986 */ /* 0x000fe6000c101910 */
[----:B-1----:R-:W-:Y:S01]  /*ad10*/  ISETP.LT.AND P3, PT, R4, UR4, !P1 ;  /* 0x0000000404007c0c */ /* 0x002fe2000cf61270 */
[----:B------:R-:W-:Y:S01]  /*ad20*/  VIADD R4, R0, 0x1b ;  /* 0x0000001b00047836 */ /* 0x000fe20000000000 */
[----:B------:R-:W1:Y:S01]  /*ad30*/  LDCU UR4, c[0x0][0x39c] ;  /* 0x00007380ff0477ac */ /* 0x000e620008000800 */
[----:B------:R-:W-:Y:S03]  /*ad40*/  @P4 STG.E desc[UR16][R160.64], R25 ;  /* 0x00000019a0004986 */ /* 0x000fe6000c101910 */
[----:B--2---:R-:W-:Y:S01]  /*ad50*/  ISETP.LT.AND P4, PT, R4, UR6, !P1 ;  /* 0x0000000604007c0c */ /* 0x004fe2000cf81270 */
[----:B------:R-:W2:Y:S01]  /*ad60*/  LDCU UR6, c[0x0][0x39c] ;  /* 0x00007380ff0677ac */ /* 0x000ea20008000800 */
[C---:B------:R-:W-:Y:S01]  /*ad70*/  VIADD R4, R0.reuse, 0x1d ;  /* 0x0000001d00047836 */ /* 0x040fe20000000000 */
[----:B------:R-:W-:Y:S01]  /*ad80*/  @P5 STG.E desc[UR16][R156.64], R26 ;  /* 0x0000001a9c005986 */ /* 0x000fe2000c101910 */
[----:B---3--:R-:W-:Y:S01]  /*ad90*/  ISETP.LT.AND P5, PT, R5, UR7, !P1 ;  /* 0x0000000705007c0c */ /* 0x008fe2000cfa1270 */
[----:B------:R-:W3:Y:S01]  /*ada0*/  LDCU UR7, c[0x0][0x39c] ;  /* 0x00007380ff0777ac */ /* 0x000ee20008000800 */
[----:B------:R-:W-:Y:S01]  /*adb0*/  VIADD R5, R0, 0x1f ;  /* 0x0000001f00057836 */ /* 0x000fe20000000000 */
[----:B------:R-:W-:Y:S01]  /*adc0*/  @P6 STG.E desc[UR16][R158.64], R27 ;  /* 0x0000001b9e006986 */ /* 0x000fe2000c101910 */
[----:B----4-:R-:W-:Y:S01]  /*add0*/  ISETP.LT.AND P6, PT, R4, UR8, !P1 ;  /* 0x0000000804007c0c */ /* 0x010fe2000cfc1270 */
[----:B------:R-:W4:Y:S01]  /*ade0*/  LDCU UR8, c[0x0][0x39c] ;  /* 0x00007380ff0877ac */ /* 0x000f220008000800 */
[----:B------:R-:W-:Y:S01]  /*adf0*/  VIADD R4, R0, 0x1e ;  /* 0x0000001e00047836 */ /* 0x000fe20000000000 */
[----:B------:R-:W-:Y:S04]  /*ae00*/  @P0 STG.E desc[UR16][R154.64], R28 ;  /* 0x0000001c9a000986 */ /* 0x000fe8000c101910 */
[----:B-1----:R-:W-:Y:S01]  /*ae10*/  ISETP.LT.AND P0, PT, R4, UR4, !P1 ;  /* 0x0000000404007c0c */ /* 0x002fe2000cf01270 */
[C---:B------:R-:W-:Y:S01]  /*ae20*/  VIADD R4, R0.reuse, 0x20 ;  /* 0x0000002000047836 */ /* 0x040fe20000000000 */
[----:B------:R-:W1:Y:S01]  /*ae30*/  LDCU UR4, c[0x0][0x39c] ;  /* 0x00007380ff0477ac */ /* 0x000e620008000800 */
[----:B------:R-:W-:Y:S01]  /*ae40*/  @P2 STG.E desc[UR16][R150.64], R29 ;  /* 0x0000001d96002986 */ /* 0x000fe2000c101910 */
[----:B--2---:R-:W-:Y:S01]  /*ae50*/  ISETP.LT.AND P2, PT, R5, UR6, !P1 ;  /* 0x0000000605007c0c */ /* 0x004fe2000cf41270 */
[----:B------:R-:W-:Y:S01]  /*ae60*/  VIADD R5, R0, 0x21 ;  /* 0x0000002100057836 */ /* 0x000fe20000000000 */
[----:B------:R-:W2:Y:S01]  /*ae70*/  LDCU UR6, c[0x0][0x39c] ;  /* 0x00007380ff0677ac */ /* 0x000ea20008000800 */
[----:B------:R-:W-:Y:S01]  /*ae80*/  @P3 STG.E desc[UR16][R152.64], R30 ;  /* 0x0000001e98003986 */ /* 0x000fe2000c101910 */
[----:B------:R-:W-:Y:S01]  /*ae90*/  ISETP.LT.AND P3, PT, R4, UR9, !P1 ;  /* 0x0000000904007c0c */ /* 0x000fe2000cf61270 */
[----:B------:R-:W-:-:S02]  /*aea0*/  VIADD R4, R0, 0x22 ;  /* 0x0000002200047836 */ /* 0x000fc40000000000 */
[----:B------:R-:W-:Y:S01]  /*aeb0*/  @P4 STG.E desc[UR16][R146.64], R31 ;  /* 0x0000001f92004986 */ /* 0x000fe2000c101910 */
[----:B---3--:R-:W-:Y:S01]  /*aec0*/  ISETP.LT.AND P4, PT, R5, UR7, !P1 ;  /* 0x0000000705007c0c */ /* 0x008fe2000cf81270 */
[----:B------:R-:W3:Y:S02]  /*aed0*/  LDCU UR7, c[0x0][0x39c] ;  /* 0x00007380ff0777ac */ /* 0x000ee40008000800 */
[----:B------:R-:W-:Y:S01]  /*aee0*/  @P5 STG.E desc[UR16][R148.64], R32 ;  /* 0x0000002094005986 */ /* 0x000fe2000c101910 */
[----:B----4-:R-:W-:-:S03]  /*aef0*/  ISETP.LT.AND P5, PT, R4, UR8, !P1 ;  /* 0x0000000804007c0c */ /* 0x010fc6000cfa1270 */
[----:B------:R-:W-:Y:S01]  /*af00*/  @P6 STG.E desc[UR16][R144.64], R33 ;  /* 0x0000002190006986 */ /* 0x000fe2000c101910 */
[----:B------:R-:W-:-:S03]  /*af10*/  LEA R4, P6, R194, R3, 0x2 ;  /* 0x00000003c2047211 */ /* 0x000fc600078c10ff */
[----:B------:R-:W-:Y:S01]  /*af20*/  @P0 STG.E desc[UR16][R142.64], R34 ;  /* 0x000000228e000986 */ /* 0x000fe2000c101910 */
[-C--:B------:R-:W-:Y:S02]  /*af30*/  LEA.HI.X.SX32 R5, R194, R2.reuse, 0x2, P6 ;  /* 0x00000002c2057211 */ /* 0x080fe400030f16ff */
[----:B-1----:R-:W-:Y:S01]  /*af40*/  ISETP.LT.AND P0, PT, R7, UR4, !P1 ;  /* 0x0000000407007c0c */ /* 0x002fe2000cf01270 */
[----:B------:R-:W1:Y:S01]  /*af50*/  LDCU UR4, c[0x0][0x39c] ;  /* 0x00007380ff0477ac */ /* 0x000e620008000800 */
[CC--:B------:R-:W-:Y:S01]  /*af60*/  LEA R6, P6, R8.reuse, R3.reuse, 0x2 ;  /* 0x0000000308067211 */ /* 0x0c0fe200078c10ff */
[----:B------:R4:W-:Y:S01]  /*af70*/  @P2 STG.E desc[UR16][R4.64], R35 ;  /* 0x0000002304002986 */ /* 0x0009e2000c101910 */
[----:B--2---:R-:W-:Y:S01]  /*af80*/  ISETP.LT.AND P2, PT, R9, UR6, !P1 ;  /* 0x0000000609007c0c */ /* 0x004fe2000cf41270 */
[C---:B------:R-:W-:Y:S01]  /*af90*/  VIADD R9, R8.reuse, UR5 ;  /* 0x0000000508097c36 */ /* 0x040fe20008000000 */
[-C--:B------:R-:W-:Y:S01]  /*afa0*/  LEA.HI.X.SX32 R7, R8, R2.reuse, 0x2, P6 ;  /* 0x0000000208077211 */ /* 0x080fe200030f16ff */
[----:B------:R-:W2:Y:S02]  /*afb0*/  LDCU UR6, c[0x0][0x39c] ;  /* 0x00007380ff0677ac */ /* 0x000ea40008000800 */
[C---:B------:R-:W-:Y:S01]  /*afc0*/  VIADD R10, R9.reuse, UR5 ;  /* 0x00000005090a7c36 */ /* 0x040fe20008000000 */
[-C--:B------:R-:W-:Y:S01]  /*afd0*/  LEA R8, P6, R9, R3.reuse, 0x2 ;  /* 0x0000000309087211 */ /* 0x080fe200078c10ff */
[----:B------:R5:W-:Y:S01]  /*afe0*/  @P3 STG.E desc[UR16][R6.64], R36 ;  /* 0x0000002406003986 */ /* 0x000be2000c101910 */
[----:B---3--:R-:W-:Y:S01]  /*aff0*/  ISETP.LT.AND P3, PT, R11, UR7, !P1 ;  /* 0x000000070b007c0c */ /* 0x008fe2000cf61270 */
[----:B------:R-:W3:Y:S01]  /*b000*/  LDCU UR7, c[0x0][0x39c] ;  /* 0x00007380ff0777ac */ /* 0x000ee20008000800 */
[----:B------:R-:W-:Y:S01]  /*b010*/  LEA.HI.X.SX32 R9, R9, R2, 0x2, P6 ;  /* 0x0000000209097211 */ /* 0x000fe200030f16ff */
[C---:B------:R-:W-:Y:S01]  /*b020*/  VIADD R11, R10.reuse, UR5 ;  /* 0x000000050a0b7c36 */ /* 0x040fe20008000000 */
[----:B----4-:R-:W-:-:S03]  /*b030*/  LEA R4, P6, R10, R3, 0x2 ;  /* 0x000000030a047211 */ /* 0x010fc600078c10ff */
[----:B------:R4:W-:Y:S01]  /*b040*/  @P4 STG.E desc[UR16][R8.64], R37 ;  /* 0x0000002508004986 */ /* 0x0009e2000c101910 */
[-C--:B------:R-:W-:Y:S02]  /*b050*/  LEA.HI.X.SX32 R5, R10, R2.reuse, 0x2, P6 ;  /* 0x000000020a057211 */ /* 0x080fe400030f16ff */
[----:B-1----:R-:W-:Y:S01]  /*b060*/  ISETP.LT.AND P4, PT, R12, UR4, !P1 ;  /* 0x000000040c007c0c */ /* 0x002fe2000cf81270 */
[C---:B------:R-:W-:Y:S01]  /*b070*/  VIADD R12, R11.reuse, UR5 ;  /* 0x000000050b0c7c36 */ /* 0x040fe20008000000 */
[-C--:B-----5:R-:W-:Y:S01]  /*b080*/  LEA R6, P6, R11, R3.reuse, 0x2 ;  /* 0x000000030b067211 */ /* 0x0a0fe200078c10ff */
[----:B------:R-:W1:Y:S01]  /*b090*/  LDCU UR4, c[0x0][0x39c] ;  /* 0x00007380ff0477ac */ /* 0x000e620008000800 */
[----:B------:R5:W-:Y:S01]  /*b0a0*/  @P5 STG.E desc[UR16][R4.64], R38 ;  /* 0x0000002604005986 */ /* 0x000be2000c101910 */
[----:B--2---:R-:W-:Y:S01]  /*b0b0*/  ISETP.LT.AND P5, PT, R13, UR6, !P1 ;  /* 0x000000060d007c0c */ /* 0x004fe2000cfa1270 */
[----:B------:R-:W-:Y:S01]  /*b0c0*/  VIADD R13, R0, 0x28 ;  /* 0x00000028000d7836 */ /* 0x000fe20000000000 */
[----:B------:R-:W-:Y:S01]  /*b0d0*/  LEA.HI.X.SX32 R7, R11, R2, 0x2, P6 ;  /* 0x000000020b077211 */ /* 0x000fe200030f16ff */
[----:B------:R-:W2:Y:S01]  /*b0e0*/  LDCU UR6, c[0x0][0x39c] ;  /* 0x00007380ff0677ac */ /* 0x000ea20008000800 */
[----:B------:R-:W-:Y:S01]  /*b0f0*/  LEA R10, P6, R12, R3, 0x2 ;  /* 0x000000030c0a7211 */ /* 0x000fe200078c10ff */
[----:B----4-:R-:W-:-:S02]  /*b100*/  VIADD R9, R0, 0x29 ;  /* 0x0000002900097836 */ /* 0x010fc40000000000 */
[----:B------:R4:W-:Y:S01]  /*b110*/  @P0 STG.E desc[UR16][R6.64], R39 ;  /* 0x0000002706000986 */ /* 0x0009e2000c101910 */
[C---:B------:R-:W-:Y:S01]  /*b120*/  LEA.HI.X.SX32 R11, R12.reuse, R2, 0x2, P6 ;  /* 0x000000020c0b7211 */ /* 0x040fe200030f16ff */
[----:B------:R-:W-:Y:S01]  /*b130*/  VIADD R12, R12, UR5 ;  /* 0x000000050c0c7c36 */ /* 0x000fe20008000000 */
[----:B---3--:R-:W-:Y:S01]  /*b140*/  ISETP.LT.AND P0, PT, R13, UR7, !P1 ;  /* 0x000000070d007c0c */ /* 0x008fe2000cf01270 */
[----:B------:R-:W3:Y:S02]  /*b150*/  LDCU UR7, c[0x0][0x39c] ;  /* 0x00007380ff0777ac */ /* 0x000ee40008000800 */
[----:B------:R2:W-:Y:S01]  /*b160*/  @P2 STG.E desc[UR16][R10.64], R40 ;  /* 0x000000280a002986 */ /* 0x0005e2000c101910 */
[C---:B------:R-:W-:Y:S01]  /*b170*/  VIADD R13, R12.reuse, UR5 ;  /* 0x000000050c0d7c36 */ /* 0x040fe20008000000 */
[----:B-----5:R-:W-:-:S04]  /*b180*/  LEA R4, P2, R12, R3, 0x2 ;  /* 0x000000030c047211 */ /* 0x020fc800078410ff */
[-C--:B------:R-:W-:Y:S01]  /*b190*/  LEA.HI.X.SX32 R5, R12, R2.reuse, 0x2, P2 ;  /* 0x000000020c057211 */ /* 0x080fe200010f16ff */
[----:B----4-:R-:W-:Y:S01]  /*b1a0*/  VIADD R6, R0, 0x2a ;  /* 0x0000002a00067836 */ /* 0x010fe20000000000 */
[-C--:B------:R-:W-:Y:S02]  /*b1b0*/  LEA R8, P6, R13, R3.reuse, 0x2 ;  /* 0x000000030d087211 */ /* 0x080fe400078c10ff */
[----:B-1----:R-:W-:Y:S01]  /*b1c0*/  ISETP.LT.AND P2, PT, R9, UR4, !P1 ;  /* 0x0000000409007c0c */ /* 0x002fe2000cf41270 */
[----:B------:R-:W1:Y:S01]  /*b1d0*/  LDCU UR4, c[0x0][0x39c] ;  /* 0x00007380ff0477ac */ /* 0x000e620008000800 */
[C---:B------:R-:W-:Y:S01]  /*b1e0*/  LEA.HI.X.SX32 R9, R13.reuse, R2, 0x2, P6 ;  /* 0x000000020d097211 */ /* 0x040fe200030f16ff */
[----:B------:R-:W-:Y:S01]  /*b1f0*/  VIADD R13, R13, UR5 ;  /* 0x000000050d0d7c36 */ /* 0x000fe20008000000 */
[----:B------:R4:W-:Y:S01]  /*b200*/  @P3 STG.E desc[UR16][R4.64], R41 ;  /* 0x0000002904003986 */ /* 0x0009e2000c101910 */
[----:B--2---:R-:W-:Y:S01]  /*b210*/  ISETP.LT.AND P3, PT, R6, UR6, !P1 ;  /* 0x0000000606007c0c */ /* 0x004fe2000cf61270 */
[----:B------:R-:W-:Y:S01]  /*b220*/  VIADD R11, R0, 0x2b ;  /* 0x0000002b000b7836 */ /* 0x000fe20000000000 */
[----:B------:R-:W2:Y:S01]  /*b230*/  LDCU UR6, c[0x0][0x39c] ;  /* 0x00007380ff0677ac */ /* 0x000ea20008000800 */
[----:B------:R5:W-:Y:S01]  /*b240*/  @P4 STG.E desc[UR16][R8.64], R42 ;  /* 0x0000002a08004986 */ /* 0x000be2000c101910 */
[C---:B------:R-:W-:Y:S01]  /*b250*/  LEA R6, P4, R13.reuse, R3, 0x2 ;  /* 0x000000030d067211 */ /* 0x040fe200078810ff */
[----:B------:R-:W-:-:S03]  /*b260*/  VIADD R10, R13, UR5 ;  /* 0x000000050d0a7c36 */ /* 0x000fc60008000000 */
[-C--:B------:R-:W-:Y:S01]  /*b270*/  LEA.HI.X.SX32 R7, R13, R2.reuse, 0x2, P4 ;  /* 0x000000020d077211 */ /* 0x080fe200020f16ff */
[C---:B------:R-:W-:Y:S01]  /*b280*/  VIADD R13, R0.reuse, 0x34 ;  /* 0x00000034000d7836 */ /* 0x040fe20000000000 */
[----:B---3--:R-:W-:Y:S01]  /*b290*/  ISETP.LT.AND P4, PT, R11, UR7, !P1 ;  /* 0x000000070b007c0c */ /* 0x008fe2000cf81270 */
[----:B----4-:R-:W-:Y:S01]  /*b2a0*/  VIADD R5, R0, 0x2c ;  /* 0x0000002c00057836 */ /* 0x010fe20000000000 */
[----:B------:R-:W3:Y:S01]  /*b2b0*/  LDCU UR7, c[0x0][0x39c] ;  /* 0x00007380ff0777ac */ /* 0x000ee20008000800 */
[CC--:B------:R-:W-:Y:S01]  /*b2c0*/  LEA R4, P6, R10.reuse, R3.reuse, 0x2 ;  /* 0x000000030a047211 */ /* 0x0c0fe200078c10ff */
[----:B------:R4:W-:Y:S01]  /*b2d0*/  @P5 STG.E desc[UR16][R6.64], R43 ;  /* 0x0000002b06005986 */ /* 0x0009e2000c101910 */
[C---:B-----5:R-:W-:Y:S01]  /*b2e0*/  VIADD R9, R10.reuse, UR5 ;  /* 0x000000050a097c36 */ /* 0x060fe20008000000 */
[----:B-1----:R-:W-:Y:S01]  /*b2f0*/  ISETP.LT.AND P5, PT, R5, UR4, !P1 ;  /* 0x0000000405007c0c */ /* 0x002fe2000cfa1270 */
[----:B------:R-:W1:Y:S01]  /*b300*/  LDCU UR4, c[0x0][0x39c] ;  /* 0x00007380ff0477ac */ /* 0x000e620008000800 */
[----:B------:R-:W-:Y:S01]  /*b310*/  LEA.HI.X.SX32 R5, R10, R2, 0x2, P6 ;  /* 0x000000020a057211 */ /* 0x000fe200030f16ff */
[C---:B------:R-:W-:Y:S01]  /*b320*/  VIADD R12, R9.reuse, UR5 ;  /* 0x00000005090c7c36 */ /* 0x040fe20008000000 */
[----:B------:R-:W-:Y:S01]  /*b330*/  LEA R8, P6, R9, R3, 0x2 ;  /* 0x0000000309087211 */ /* 0x000fe200078c10ff */
[----:B------:R-:W-:-:S02]  /*b340*/  VIADD R11, R0, 0x2d ;  /* 0x0000002d000b7836 */ /* 0x000fc40000000000 */
[----:B------:R5:W-:Y:S01]  /*b350*/  @P0 STG.E desc[UR16][R4.64], R44 ;  /* 0x0000002c04000986 */ /* 0x000be2000c101910 */
[-C--:B------:R-:W-:Y:S02]  /*b360*/  LEA.HI.X.SX32 R9, R9, R2.reuse, 0x2, P6 ;  /* 0x0000000209097211 */ /* 0x080fe400030f16ff */
[-C--:B------:R-:W-:Y:S01]  /*b370*/  LEA R10, P6, R12, R3.reuse, 0x2 ;  /* 0x000000030c0a7211 */ /* 0x080fe200078c10ff */
[----:B----4-:R-:W-:Y:S01]  /*b380*/  VIADD R6, R0, 0x2e ;  /* 0x0000002e00067836 */ /* 0x010fe20000000000 */
[----:B--2---:R-:W-:Y:S01]  /*b390*/  ISETP.LT.AND P0, PT, R11, UR6, !P1 ;  /* 0x000000060b007c0c */ /* 0x004fe2000cf01270 */
[----:B------:R-:W2:Y:S01]  /*b3a0*/  LDCU UR6, c[0x0][0x39c] ;  /* 0x00007380ff0677ac */ /* 0x000ea20008000800 */
[CC--:B------:R-:W-:Y:S01]  /*b3b0*/  LEA.HI.X.SX32 R11, R12.reuse, R2.reuse, 0x2, P6 ;  /* 0x000000020c0b7211 */ /* 0x0c0fe200030f16ff */
[----:B------:R-:W-:Y:S01]  /*b3c0*/  VIADD R12, R12, UR5 ;  /* 0x000000050c0c7c36 */ /* 0x000fe20008000000 */
[----:B------:R4:W-:Y:S01]  /*b3d0*/  @P2 STG.E desc[UR16][R8.64], R45 ;  /* 0x0000002d08002986 */ /* 0x0009e2000c101910 */
[----:B---3--:R-:W-:Y:S01]  /*b3e0*/  ISETP.LT.AND P2, PT, R6, UR7, !P1 ;  /* 0x0000000706007c0c */ /* 0x008fe2000cf41270 */
[----:B------:R-:W-:Y:S01]  /*b3f0*/  VIADD R6, R0, 0x2f ;  /* 0x0000002f00067836 */ /* 0x000fe20000000000 */
[----:B------:R-:W3:Y:S01]  /*b400*/  LDCU UR7, c[0x0][0x39c] ;  /* 0x00007380ff0777ac */ /* 0x000ee20008000800 */
[CC--:B-----5:R-:W-:Y:S01]  /*b410*/  LEA R4, P6, R12.reuse, R3.reuse, 0x2 ;  /* 0x000000030c047211 */ /* 0x0e0fe200078c10ff */
[----:B------:R-:W-:Y:S01]  /*b420*/  VIADD R7, R12, UR5 ;  /* 0x000000050c077c36 */ /* 0x000fe20008000000 */
[----:B------:R5:W-:Y:S01]  /*b430*/  @P3 STG.E desc[UR16][R10.64], R46 ;  /* 0x0000002e0a003986 */ /* 0x000be2000c101910 */
[----:B-1----:R-:W-:Y:S01]  /*b440*/  ISETP.LT.AND P3, PT, R6, UR4, !P1 ;  /* 0x0000000406007c0c */ /* 0x002fe2000cf61270 */
[----:B------:R-:W1:Y:S01]  /*b450*/  LDCU UR4, c[0x0][0x39c] ;  /* 0x00007380ff0477ac */ /* 0x000e620008000800 */
[----:B------:R-:W-:Y:S01]  /*b460*/  LEA.HI.X.SX32 R5, R12, R2, 0x2, P6 ;  /* 0x000000020c057211 */ /* 0x000fe200030f16ff */
[C---:B------:R-:W-:Y:S01]  /*b470*/  VIADD R12, R7.reuse, UR5 ;  /* 0x00000005070c7c36 */ /* 0x040fe20008000000 */
[----:B------:R-:W-:Y:S01]  /*b480*/  LEA R6, P6, R7, R3, 0x2 ;  /* 0x0000000307067211 */ /* 0x000fe200078c10ff */
[----:B----4-:R-:W-:-:S02]  /*b490*/  VIADD R9, R0, 0x30 ;  /* 0x0000003000097836 */ /* 0x010fc40000000000 */
[----:B------:R4:W-:Y:S01]  /*b4a0*/  @P4 STG.E desc[UR16][R4.64], R47 ;  /* 0x0000002f04004986 */ /* 0x0009e2000c101910 */
[-C--:B------:R-:W-:Y:S02]  /*b4b0*/  LEA.HI.X.SX32 R7, R7, R2.reuse, 0x2, P6 ;  /* 0x0000000207077211 */ /* 0x080fe400030f16ff */
[-C--:B------:R-:W-:Y:S01]  /*b4c0*/  LEA R8, P6, R12, R3.reuse, 0x2 ;  /* 0x000000030c087211 */ /* 0x080fe200078c10ff */
[----:B-----5:R-:W-:Y:S01]  /*b4d0*/  VIADD R10, R0, 0x31 ;  /* 0x00000031000a7836 */ /* 0x020fe20000000000 */
        /* <DEDUP_REMOVED lines=8> */
[CC--:B----4-:R-:W-:Y:S01]  /*b560*/  LEA R4, P6, R12.reuse, R3.reuse, 0x2 ;  /* 0x000000030c047211 */ /* 0x0d0fe200078c10ff */
[C---:B------:R-:W-:Y:S01]  /*b570*/  VIADD R10, R12.reuse, UR5 ;  /* 0x000000050c0a7c36 */ /* 0x040fe20008000000 */
[----:B------:R4:W-:Y:S01]  /*b580*/  @P0 STG.E desc[UR16][R8.64], R49 ;  /* 0x0000003108000986 */ /* 0x0009e2000c101910 */
[----:B-1----:R-:W-:Y:S01]  /*b590*/  ISETP.LT.AND P0, PT, R11, UR4, !P1 ;  /* 0x000000040b007c0c */ /* 0x002fe2000cf01270 */
[----:B------:R-:W1:Y:S01]  /*b5a0*/  LDCU UR4, c[0x0][0x39c] ;  /* 0x00007380ff0477ac */ /* 0x000e620008000800 */
[----:B------:R-:W-:Y:S01]  /*b5b0*/  LEA.HI.X.SX32 R5, R12, R2, 0x2, P6 ;  /* 0x000000020c057211 */ /* 0x000fe200030f16ff */
[----:B------:R-:W-:Y:S01]  /*b5c0*/  VIADD R12, R0, 0x33 ;  /* 0x00000033000c7836 */ /* 0x000fe20000000000 */
[C---:B-----5:R-:W-:Y:S01]  /*b5d0*/  LEA R6, P6, R10.reuse, R3, 0x2 ;  /* 0x000000030a067211 */ /* 0x060fe200078c10ff */
[----:B------:R-:W-:-:S02]  /*b5e0*/  VIADD R11, R10, UR5 ;  /* 0x000000050a0b7c36 */ /* 0x000fc40008000000 */
[----:B------:R5:W-:Y:S01]  /*b5f0*/  @P2 STG.E desc[UR16][R4.64], R50 ;  /* 0x0000003204002986 */ /* 0x000be2000c101910 */
[----:B--2---:R-:W-:Y:S01]  /*b600*/  ISETP.LT.AND P2, PT, R12, UR6, !P1 ;  /* 0x000000060c007c0c */ /* 0x004fe2000cf41270 */
[----:B------:R-:W2:Y:S01]  /*b610*/  LDCU UR6, c[0x0][0x39c] ;  /* 0x00007380ff0677ac */ /* 0x000ea20008000800 */
[----:B------:R-:W-:Y:S01]  /*b620*/  LEA.HI.X.SX32 R7, R10, R2, 0x2, P6 ;  /* 0x000000020a077211 */ /* 0x000fe200030f16ff */
[C---:B------:R-:W-:Y:S01]  /*b630*/  VIADD R12, R11.reuse, UR5 ;  /* 0x000000050b0c7c36 */ /* 0x040fe20008000000 */
[----:B----4-:R-:W-:-:S03]  /*b640*/  LEA R8, P6, R11, R3, 0x2 ;  /* 0x000000030b087211 */ /* 0x010fc600078c10ff */
[----:B------:R4:W-:Y:S01]  /*b650*/  @P3 STG.E desc[UR16][R6.64], R51 ;  /* 0x0000003306003986 */ /* 0x0009e2000c101910 */
[-C--:B------:R-:W-:Y:S02]  /*b660*/  LEA.HI.X.SX32 R9, R11, R2.reuse, 0x2, P6 ;  /* 0x000000020b097211 */ /* 0x080fe400030f16ff */
[-C--:B------:R-:W-:Y:S02]  /*b670*/  LEA R10, P6, R12, R3.reuse, 0x2 ;  /* 0x000000030c0a7211 */ /* 0x080fe400078c10ff */
[----:B---3--:R-:W-:Y:S01]  /*b680*/  ISETP.LT.AND P3, PT, R13, UR7, !P1 ;  /* 0x000000070d007c0c */ /* 0x008fe2000cf61270 */
[----:B------:R-:W-:Y:S01]  /*b690*/  VIADD R13, R0, 0x35 ;  /* 0x00000035000d7836 */ /* 0x000fe20000000000 */
[C---:B------:R-:W-:Y:S01]  /*b6a0*/  LEA.HI.X.SX32 R11, R12.reuse, R2, 0x2, P6 ;  /* 0x000000020c0b7211 */ /* 0x040fe200030f16ff */
[----:B------:R-:W3:Y:S01]  /*b6b0*/  LDCU UR7, c[0x0][0x39c] ;  /* 0x00007380ff0777ac */ /* 0x000ee20008000800 */
[----:B------:R-:W-:Y:S01]  /*b6c0*/  VIADD R12, R12, UR5 ;  /* 0x000000050c0c7c36 */ /* 0x000fe20008000000 */
[----:B------:R2:W-:Y:S01]  /*b6d0*/  @P4 STG.E desc[UR16][R8.64], R52 ;  /* 0x0000003408004986 */ /* 0x0005e2000c101910 */
[----:B-1----:R-:W-:Y:S01]  /*b6e0*/  ISETP.LT.AND P4, PT, R13, UR4, !P1 ;  /* 0x000000040d007c0c */ /* 0x002fe2000cf81270 */
[----:B------:R-:W1:Y:S01]  /*b6f0*/  LDCU UR4, c[0x0][0x39c] ;  /* 0x00007380ff0477ac */ /* 0x000e620008000800 */
[C---:B------:R-:W-:Y:S01]  /*b700*/  VIADD R13, R12.reuse, UR5 ;  /* 0x000000050c0d7c36 */ /* 0x040fe20008000000 */
[----:B------:R3:W-:Y:S01]  /*b710*/  @P5 STG.E desc[UR16][R10.64], R53 ;  /* 0x000000350a005986 */ /* 0x0007e2000c101910 */
[----:B-----5:R-:W-:Y:S01]  /*b720*/  LEA R4, P5, R12, R3, 0x2 ;  /* 0x000000030c047211 */ /* 0x020fe200078a10ff */
[----:B----4-:R-:W-:-:S02]  /*b730*/  VIADD R7, R0, 0x36 ;  /* 0x0000003600077836 */ /* 0x010fc40000000000 */
[-C--:B------:R-:W-:Y:S02]  /*b740*/  LEA R6, P6, R13, R3.reuse, 0x2 ;  /* 0x000000030d067211 */ /* 0x080fe400078c10ff */
[-C--:B------:R-:W-:Y:S02]  /*b750*/  LEA.HI.X.SX32 R5, R12, R2.reuse, 0x2, P5 ;  /* 0x000000020c057211 */ /* 0x080fe400028f16ff */
[----:B--2---:R-:W-:Y:S01]  /*b760*/  ISETP.LT.AND P5, PT, R7, UR6, !P1 ;  /* 0x0000000607007c0c */ /* 0x004fe2000cfa1270 */
[----:B------:R-:W2:Y:S01]  /*b770*/  LDCU UR6, c[0x0][0x39c] ;  /* 0x00007380ff0677ac */ /* 0x000ea20008000800 */
[C---:B------:R-:W-:Y:S01]  /*b780*/  VIADD R8, R0.reuse, 0x37 ;  /* 0x0000003700087836 */ /* 0x040fe20000000000 */
[CC--:B------:R-:W-:Y:S01]  /*b790*/  LEA.HI.X.SX32 R7, R13.reuse, R2.reuse, 0x2, P6 ;  /* 0x000000020d077211 */ /* 0x0c0fe200030f16ff */
[----:B------:R-:W-:Y:S01]  /*b7a0*/  VIADD R13, R13, UR5 ;  /* 0x000000050d0d7c36 */ /* 0x000fe20008000000 */
[----:B------:R4:W-:Y:S01]  /*b7b0*/  @P0 STG.E desc[UR16][R4.64], R54 ;  /* 0x0000003604000986 */ /* 0x0009e2000c101910 */
[----:B---3--:R-:W-:Y:S01]  /*b7c0*/  VIADD R11, R0, 0x38 ;  /* 0x00000038000b7836 */ /* 0x008fe20000000000 */
[----:B------:R-:W-:Y:S01]  /*b7d0*/  ISETP.LT.AND P0, PT, R8, UR7, !P1 ;  /* 0x0000000708007c0c */ /* 0x000fe2000cf01270 */
[C---:B------:R-:W-:Y:S01]  /*b7e0*/  VIADD R10, R13.reuse, UR5 ;  /* 0x000000050d0a7c36 */ /* 0x040fe20008000000 */
[----:B------:R3:W-:Y:S01]  /*b7f0*/  @P2 STG.E desc[UR16][R6.64], R55 ;  /* 0x0000003706002986 */ /* 0x0007e2000c101910 */
[CC--:B------:R-:W-:Y:S01]  /*b800*/  LEA R8, P2, R13.reuse, R3.reuse, 0x2 ;  /* 0x000000030d087211 */ /* 0x0c0fe200078410ff */
[----:B------:R-:W5:Y:S03]  /*b810*/  LDCU UR7, c[0x0][0x39c] ;  /* 0x00007380ff0777ac */ /* 0x000f660008000800 */
[----:B------:R-:W-:Y:S01]  /*b820*/  LEA.HI.X.SX32 R9, R13, R2, 0x2, P2 ;  /* 0x000000020d097211 */ /* 0x000fe200010f16ff */
[C---:B------:R-:W-:Y:S01]  /*b830*/  VIADD R13, R0.reuse, 0x41 ;  /* 0x00000041000d7836 */ /* 0x040fe20000000000 */
[----:B-1----:R-:W-:Y:S01]  /*b840*/  ISETP.LT.AND P2, PT, R11, UR4, !P1 ;  /* 0x000000040b007c0c */ /* 0x002fe2000cf41270 */
[----:B------:R-:W1:Y:S01]  /*b850*/  LDCU UR4, c[0x0][0x39c] ;  /* 0x00007380ff0477ac */ /* 0x000e620008000800 */
[----:B----4-:R-:W-:Y:S01]  /*b860*/  VIADD R5, R0, 0x39 ;  /* 0x0000003900057836 */ /* 0x010fe20000000000 */
[C---:B------:R-:W-:Y:S01]  /*b870*/  LEA R4, P6, R10.reuse, R3, 0x2 ;  /* 0x000000030a047211 */ /* 0x040fe200078c10ff */
[----:B------:R4:W-:Y:S01]  /*b880*/  @P3 STG.E desc[UR16][R8.64], R56 ;  /* 0x0000003808003986 */ /* 0x0009e2000c101910 */
[----:B---3--:R-:W-:-:S02]  /*b890*/  VIADD R7, R10, UR5 ;  /* 0x000000050a077c36 */ /* 0x008fc40008000000 */
[----:B--2---:R-:W-:Y:S01]  /*b8a0*/  ISETP.LT.AND P3, PT, R5, UR6, !P1 ;  /* 0x0000000605007c0c */ /* 0x004fe2000cf61270 */
[----:B------:R-:W2:Y:S01]  /*b8b0*/  LDCU UR6, c[0x0][0x39c] ;  /* 0x00007380ff0677ac */ /* 0x000ea20008000800 */
[-C--:B------:R-:W-:Y:S01]  /*b8c0*/  LEA.HI.X.SX32 R5, R10, R2.reuse, 0x2, P6 ;  /* 0x000000020a057211 */ /* 0x080fe200030f16ff */
[C---:B------:R-:W-:Y:S01]  /*b8d0*/  VIADD R12, R7.reuse, UR5 ;  /* 0x00000005070c7c36 */ /* 0x040fe20008000000 */
[CC--:B------:R-:W-:Y:S01]  /*b8e0*/  LEA R6, P6, R7.reuse, R3.reuse, 0x2 ;  /* 0x0000000307067211 */ /* 0x0c0fe200078c10ff */
[C---:B------:R-:W-:Y:S02]  /*b8f0*/  VIADD R11, R0.reuse, 0x3a ;  /* 0x0000003a000b7836 */ /* 0x040fe40000000000 */
[----:B------:R3:W-:Y:S01]  /*b900*/  @P4 STG.E desc[UR16][R4.64], R57 ;  /* 0x0000003904004986 */ /* 0x0007e2000c101910 */
[-C--:B------:R-:W-:Y:S01]  /*b910*/  LEA.HI.X.SX32 R7, R7, R2.reuse, 0x2, P6 ;  /* 0x0000000207077211 */ /* 0x080fe200030f16ff */
[----:B----4-:R-:W-:Y:S01]  /*b920*/  VIADD R8, R0, 0x3b ;  /* 0x0000003b00087836 */ /* 0x010fe20000000000 */
[-C--:B------:R-:W-:Y:S01]  /*b930*/  LEA R10, P6, R12, R3.reuse, 0x2 ;  /* 0x000000030c0a7211 */ /* 0x080fe200078c10ff */
[----:B------:R-:W-:Y:S01]  /*b940*/  VIADD R9, R0, 0x3c ;  /* 0x0000003c00097836 */ /* 0x000fe20000000000 */
[----:B-----5:R-:W-:Y:S01]  /*b950*/  ISETP.LT.AND P4, PT, R11, UR7, !P1 ;  /* 0x000000070b007c0c */ /* 0x020fe2000cf81270 */
[----:B------:R4:W-:Y:S01]  /*b960*/  @P5 STG.E desc[UR16][R6.64], R58 ;  /* 0x0000003a06005986 */ /* 0x0009e2000c101910 */
[----:B-1----:R-:W-:Y:S01]  /*b970*/  ISETP.LT.AND P5, PT, R8, UR4, !P1 ;  /* 0x0000000408007c0c */ /* 0x002fe2000cfa1270 */
[----:B------:R-:W1:Y:S01]  /*b980*/  LDCU UR4, c[0x0][0x39c] ;  /* 0x00007380ff0477ac */ /* 0x000e620008000800 */
[CC--:B------:R-:W-:Y:S01]  /*b990*/  LEA.HI.X.SX32 R11, R12.reuse, R2.reuse, 0x2, P6 ;  /* 0x000000020c0b7211 */ /* 0x0c0fe200030f16ff */
[----:B------:R-:W-:Y:S01]  /*b9a0*/  VIADD R12, R12, UR5 ;  /* 0x000000050c0c7c36 */ /* 0x000fe20008000000 */
[----:B------:R-:W5:Y:S03]  /*b9b0*/  LDCU UR7, c[0x0][0x39c] ;  /* 0x00007380ff0777ac */ /* 0x000f660008000800 */
[C---:B------:R-:W-:Y:S01]  /*b9c0*/  VIADD R8, R12.reuse, UR5 ;  /* 0x000000050c087c36 */ /* 0x040fe20008000000 */
[-C--:B---3--:R-:W-:Y:S01]  /*b9d0*/  LEA R4, P6, R12, R3.reuse, 0x2 ;  /* 0x000000030c047211 */ /* 0x088fe200078c10ff */
[----:B------:R3:W-:Y:S01]  /*b9e0*/  @P0 STG.E desc[UR16][R10.64], R59 ;  /* 0x0000003b0a000986 */ /* 0x0007e2000c101910 */
[----:B--2---:R-:W-:Y:S01]  /*b9f0*/  ISETP.LT.AND P0, PT, R9, UR6, !P1 ;  /* 0x0000000609007c0c */ /* 0x004fe2000cf01270 */
[----:B------:R-:W-:Y:S01]  /*ba00*/  VIADD R9, R0, 0x3d ;  /* 0x0000003d00097836 */ /* 0x000fe20000000000 */
[-C--:B------:R-:W-:Y:S01]  /*ba10*/  LEA.HI.X.SX32 R5, R12, R2.reuse, 0x2, P6 ;  /* 0x000000020c057211 */ /* 0x080fe200030f16ff */
[C---:B------:R-:W-:Y:S01]  /*ba20*/  VIADD R12, R8.reuse, UR5 ;  /* 0x00000005080c7c36 */ /* 0x040fe20008000000 */
[C---:B----4-:R-:W-:Y:S01]  /*ba30*/  LEA R6, P6, R8.reuse, R3, 0x2 ;  /* 0x0000000308067211 */ /* 0x050fe200078c10ff */
[----:B------:R-:W2:Y:S02]  /*ba40*/  LDCU UR6, c[0x0][0x39c] ;  /* 0x00007380ff0677ac */ /* 0x000ea40008000800 */
[----:B------:R4:W-:Y:S01]  /*ba50*/  @P2 STG.E desc[UR16][R4.64], R60 ;  /* 0x0000003c04002986 */ /* 0x0009e2000c101910 */
[----:B------:R-:W-:-:S02]  /*ba60*/  LEA.HI.X.SX32 R7, R8, R2, 0x2, P6 ;  /* 0x0000000208077211 */ /* 0x000fc400030f16ff */
[-C--:B------:R-:W-:Y:S01]  /*ba70*/  LEA R8, P6, R12, R3.reuse, 0x2 ;  /* 0x000000030c087211 */ /* 0x080fe200078c10ff */
[----:B---3--:R-:W-:Y:S01]  /*ba80*/  VIADD R10, R0, 0x3e ;  /* 0x0000003e000a7836 */ /* 0x008fe20000000000 */
[----:B-1----:R-:W-:Y:S01]  /*ba90*/  ISETP.LT.AND P2, PT, R9, UR4, !P1 ;  /* 0x0000000409007c0c */ /* 0x002fe2000cf41270 */
[----:B------:R-:W1:Y:S01]  /*baa0*/  LDCU UR4, c[0x0][0x39c] ;  /* 0x00007380ff0477ac */ /* 0x000e620008000800 */
[CC--:B------:R-:W-:Y:S01]  /*bab0*/  LEA.HI.X.SX32 R9, R12.reuse, R2.reuse, 0x2, P6 ;  /* 0x000000020c097211 */ /* 0x0c0fe200030f16ff */
[----:B------:R-:W-:Y:S01]  /*bac0*/  VIADD R12, R12, UR5 ;  /* 0x000000050c0c7c36 */ /* 0x000fe20008000000 */
[----:B------:R3:W-:Y:S01]  /*bad0*/  @P3 STG.E desc[UR16][R6.64], R61 ;  /* 0x0000003d06003986 */ /* 0x0007e2000c101910 */
[----:B-----5:R-:W-:Y:S01]  /*bae0*/  ISETP.LT.AND P3, PT, R10, UR7, !P1 ;  /* 0x000000070a007c0c */ /* 0x020fe2000cf61270 */
[----:B------:R-:W-:Y:S01]  /*baf0*/  VIADD R11, R0, 0x3f ;  /* 0x0000003f000b7836 */ /* 0x000fe20000000000 */
[----:B------:R-:W5:Y:S01]  /*bb00*/  LDCU UR7, c[0x0][0x39c] ;  /* 0x00007380ff0777ac */ /* 0x000f620008000800 */
[CC--:B----4-:R-:W-:Y:S01]  /*bb10*/  LEA R4, P6, R12.reuse, R3.reuse, 0x2 ;  /* 0x000000030c047211 */ /* 0x0d0fe200078c10ff */
[C---:B------:R-:W-:Y:S01]  /*bb20*/  VIADD R10, R12.reuse, UR5 ;  /* 0x000000050c0a7c36 */ /* 0x040fe20008000000 */
[----:B------:R4:W-:Y:S01]  /*bb30*/  @P4 STG.E desc[UR16][R8.64], R62 ;  /* 0x0000003e08004986 */ /* 0x0009e2000c101910 */
[----:B--2---:R-:W-:Y:S01]  /*bb40*/  ISETP.LT.AND P4, PT, R11, UR6, !P1 ;  /* 0x000000060b007c0c */ /* 0x004fe2000cf81270 */
[----:B------:R-:W2:Y:S01]  /*bb50*/  LDCU UR6, c[0x0][0x39c] ;  /* 0x00007380ff0677ac */ /* 0x000ea20008000800 */
[----:B------:R-:W-:Y:S01]  /*bb60*/  LEA.HI.X.SX32 R5, R12, R2, 0x2, P6 ;  /* 0x000000020c057211 */ /* 0x000fe200030f16ff */
[----:B------:R-:W-:Y:S01]  /*bb70*/  VIADD R12, R0, 0x40 ;  /* 0x00000040000c7836 */ /* 0x000fe20000000000 */
[C---:B---3--:R-:W-:Y:S01]  /*bb80*/  LEA R6, P6, R10.reuse, R3, 0x2 ;  /* 0x000000030a067211 */ /* 0x048fe200078c10ff */
[----:B------:R-:W-:-:S02]  /*bb90*/  VIADD R11, R10, UR5 ;  /* 0x000000050a0b7c36 */ /* 0x000fc40008000000 */
[----:B------:R3:W-:Y:S01]  /*bba0*/  @P5 STG.E desc[UR16][R4.64], R63 ;  /* 0x0000003f04005986 */ /* 0x0007e2000c101910 */
[----:B-1----:R-:W-:Y:S01]  /*bbb0*/  ISETP.LT.AND P5, PT, R12, UR4, !P1 ;  /* 0x000000040c007c0c */ /* 0x002fe2000cfa1270 */
[----:B------:R-:W1:Y:S01]  /*bbc0*/  LDCU UR4, c[0x0][0x39c] ;  /* 0x00007380ff0477ac */ /* 0x000e620008000800 */
[----:B------:R-:W-:Y:S01]  /*bbd0*/  LEA.HI.X.SX32 R7, R10, R2, 0x2, P6 ;  /* 0x000000020a077211 */ /* 0x000fe200030f16ff */
[C---:B------:R-:W-:Y:S01]  /*bbe0*/  VIADD R12, R11.reuse, UR5 ;  /* 0x000000050b0c7c36 */ /* 0x040fe20008000000 */
[----:B----4-:R-:W-:-:S03]  /*bbf0*/  LEA R8, P6, R11, R3, 0x2 ;  /* 0x000000030b087211 */ /* 0x010fc600078c10ff */
[----:B------:R4:W-:Y:S01]  /*bc00*/  @P0 STG.E desc[UR16][R6.64], R64 ;  /* 0x0000004006000986 */ /* 0x0009e2000c101910 */
[-C--:B------:R-:W-:Y:S02]  /*bc10*/  LEA.HI.X.SX32 R9, R11, R2.reuse, 0x2, P6 ;  /* 0x000000020b097211 */ /* 0x080fe400030f16ff */
[-C--:B------:R-:W-:Y:S02]  /*bc20*/  LEA R10, P6, R12, R3.reuse, 0x2 ;  /* 0x000000030c0a7211 */ /* 0x080fe400078c10ff */
[----:B-----5:R-:W-:Y:S01]  /*bc30*/  ISETP.LT.AND P0, PT, R13, UR7, !P1 ;  /* 0x000000070d007c0c */ /* 0x020fe2000cf01270 */
[----:B------:R-:W-:Y:S01]  /*bc40*/  VIADD R13, R0, 0x42 ;  /* 0x00000042000d7836 */ /* 0x000fe20000000000 */
[C---:B------:R-:W-:Y:S01]  /*bc50*/  LEA.HI.X.SX32 R11, R12.reuse, R2, 0x2, P6 ;  /* 0x000000020c0b7211 */ /* 0x040fe200030f16ff */
[----:B------:R-:W5:Y:S01]  /*bc60*/  LDCU UR7, c[0x0][0x39c] ;  /* 0x00007380ff0777ac */ /* 0x000f620008000800 */
[----:B------:R-:W-:Y:S01]  /*bc70*/  VIADD R12, R12, UR5 ;  /* 0x000000050c0c7c36 */ /* 0x000fe20008000000 */
[----:B------:R1:W-:Y:S01]  /*bc80*/  @P2 STG.E desc[UR16][R8.64], R65 ;  /* 0x0000004108002986 */ /* 0x0003e2000c101910 */
[----:B--2---:R-:W-:Y:S01]  /*bc90*/  ISETP.LT.AND P2, PT, R13, UR6, !P1 ;  /* 0x000000060d007c0c */ /* 0x004fe2000cf41270 */
[----:B------:R-:W2:Y:S01]  /*bca0*/  LDCU UR6, c[0x0][0x39c] ;  /* 0x00007380ff0677ac */ /* 0x000ea20008000800 */
[C---:B------:R-:W-:Y:S01]  /*bcb0*/  VIADD R13, R12.reuse, UR5 ;  /* 0x000000050c0d7c36 */ /* 0x040fe20008000000 */
[----:B------:R5:W-:Y:S01]  /*bcc0*/  @P3 STG.E desc[UR16][R10.64], R66 ;  /* 0x000000420a003986 */ /* 0x000be2000c101910 */
[----:B---3--:R-:W-:Y:S01]  /*bcd0*/  LEA R4, P3, R12, R3, 0x2 ;  /* 0x000000030c047211 */ /* 0x008fe200078610ff */
[----:B----4-:R-:W-:-:S02]  /*bce0*/  VIADD R7, R0, 0x43 ;  /* 0x0000004300077836 */ /* 0x010fc40000000000 */
[-C--:B------:R-:W-:Y:S02]  /*bcf0*/  LEA R6, P6, R13, R3.reuse, 0x2 ;  /* 0x000000030d067211 */ /* 0x080fe400078c10ff */
[-C--:B------:R-:W-:Y:S02]  /*bd00*/  LEA.HI.X.SX32 R5, R12, R2.reuse, 0x2, P3 ;  /* 0x000000020c057211 */ /* 0x080fe400018f16ff */
[----:B-1----:R-:W-:Y:S01]  /*bd10*/  ISETP.LT.AND P3, PT, R7, UR4, !P1 ;  /* 0x0000000407007c0c */ /* 0x002fe2000cf61270 */
[----:B------:R-:W1:Y:S01]  /*bd20*/  LDCU UR4, c[0x0][0x39c] ;  /* 0x00007380ff0477ac */ /* 0x000e620008000800 */
[C---:B------:R-:W-:Y:S01]  /*bd30*/  VIADD R8, R0.reuse, 0x44 ;  /* 0x0000004400087836 */ /* 0x040fe20000000000 */
[CC--:B------:R-:W-:Y:S01]  /*bd40*/  LEA.HI.X.SX32 R7, R13.reuse, R2.reuse, 0x2, P6 ;  /* 0x000000020d077211 */ /* 0x0c0fe200030f16ff */
[----:B------:R-:W-:Y:S01]  /*bd50*/  VIADD R13, R13, UR5 ;  /* 0x000000050d0d7c36 */ /* 0x000fe20008000000 */
[----:B------:R3:W-:Y:S01]  /*bd60*/  @P4 STG.E desc[UR16][R4.64], R67 ;  /* 0x0000004304004986 */ /* 0x0007e2000c101910 */
[----:B-----5:R-:W-:Y:S01]  /*bd70*/  VIADD R11, R0, 0x45 ;  /* 0x00000045000b7836 */ /* 0x020fe20000000000 */
[----:B------:R-:W-:Y:S01]  /*bd80*/  ISETP.LT.AND P4, PT, R8, UR7, !P1 ;  /* 0x0000000708007c0c */ /* 0x000fe2000cf81270 */
[C---:B------:R-:W-:Y:S01]  /*bd90*/  VIADD R10, R13.reuse, UR5 ;  /* 0x000000050d0a7c36 */ /* 0x040fe20008000000 */
[----:B------:R4:W-:Y:S01]  /*bda0*/  @P5 STG.E desc[UR16][R6.64], R68 ;  /* 0x0000004406005986 */ /* 0x0009e2000c101910 */
[CC--:B------:R-:W-:Y:S01]  /*bdb0*/  LEA R8, P5, R13.reuse, R3.reuse, 0x2 ;  /* 0x000000030d087211 */ /* 0x0c0fe200078a10ff */
[----:B------:R-:W5:Y:S03]  /*bdc0*/  LDCU UR7, c[0x0][0x39c] ;  /* 0x00007380ff0777ac */ /* 0x000f660008000800 */
[----:B------:R-:W-:Y:S01]  /*bdd0*/  LEA.HI.X.SX32 R9, R13, R2, 0x2, P5 ;  /* 0x000000020d097211 */ /* 0x000fe200028f16ff */
[C---:B------:R-:W-:Y:S01]  /*bde0*/  VIADD R13, R0.reuse, 0x4e ;  /* 0x0000004e000d7836 */ /* 0x040fe20000000000 */
[----:B--2---:R-:W-:Y:S01]  /*bdf0*/  ISETP.LT.AND P5, PT, R11, UR6, !P1 ;  /* 0x000000060b007c0c */ /* 0x004fe2000cfa1270 */
[----:B------:R-:W2:Y:S01]  /*be00*/  LDCU UR6, c[0x0][0x39c] ;  /* 0x00007380ff0677ac */ /* 0x000ea20008000800 */
[----:B---3--:R-:W-:Y:S01]  /*be10*/  VIADD R5, R0, 0x46 ;  /* 0x0000004600057836 */ /* 0x008fe20000000000 */
[C---:B------:R-:W-:Y:S01]  /*be20*/  LEA R4, P6, R10.reuse, R3, 0x2 ;  /* 0x000000030a047211 */ /* 0x040fe200078c10ff */
[----:B------:R3:W-:Y:S01]  /*be30*/  @P0 STG.E desc[UR16][R8.64], R69 ;  /* 0x0000004508000986 */ /* 0x0007e2000c101910 */
[----:B----4-:R-:W-:-:S02]  /*be40*/  VIADD R7, R10, UR5 ;  /* 0x000000050a077c36 */ /* 0x010fc40008000000 */
[----:B-1----:R-:W-:Y:S01]  /*be50*/  ISETP.LT.AND P0, PT, R5, UR4, !P1 ;  /* 0x0000000405007c0c */ /* 0x002fe2000cf01270 */
[----:B------:R-:W1:Y:S01]  /*be60*/  LDCU UR4, c[0x0][0x39c] ;  /* 0x00007380ff0477ac */ /* 0x000e620008000800 */
[-C--:B------:R-:W-:Y:S01]  /*be70*/  LEA.HI.X.SX32 R5, R10, R2.reuse, 0x2, P6 ;  /* 0x000000020a057211 */ /* 0x080fe200030f16ff */
[C---:B------:R-:W-:Y:S01]  /*be80*/  VIADD R12, R7.reuse, UR5 ;  /* 0x00000005070c7c36 */ /* 0x040fe20008000000 */
[CC--:B------:R-:W-:Y:S01]  /*be90*/  LEA R6, P6, R7.reuse, R3.reuse, 0x2 ;  /* 0x0000000307067211 */ /* 0x0c0fe200078c10ff */
[C---:B------:R-:W-:Y:S02]  /*bea0*/  VIADD R11, R0.reuse, 0x47 ;  /* 0x00000047000b7836 */ /* 0x040fe40000000000 */
[----:B------:R4:W-:Y:S01]  /*beb0*/  @P2 STG.E desc[UR16][R4.64], R70 ;  /* 0x0000004604002986 */ /* 0x0009e2000c101910 */
[-C--:B------:R-:W-:Y:S01]  /*bec0*/  LEA.HI.X.SX32 R7, R7, R2.reuse, 0x2, P6 ;  /* 0x0000000207077211 */ /* 0x080fe200030f16ff */
[----:B---3--:R-:W-:Y:S01]  /*bed0*/  VIADD R8, R0, 0x48 ;  /* 0x0000004800087836 */ /* 0x008fe20000000000 */
[-C--:B------:R-:W-:Y:S01]  /*bee0*/  LEA R10, P6, R12, R3.reuse, 0x2 ;  /* 0x000000030c0a7211 */ /* 0x080fe200078c10ff */
[----:B------:R-:W-:Y:S01]  /*bef0*/  VIADD R9, R0, 0x49 ;  /* 0x0000004900097836 */ /* 0x000fe20000000000 */
[----:B-----5:R-:W-:Y:S01]  /*bf00*/  ISETP.LT.AND P2, PT, R11, UR7, !P1 ;  /* 0x000000070b007c0c */ /* 0x020fe2000cf41270 */
[----:B------:R3:W-:Y:S01]  /*bf10*/  @P3 STG.E desc[UR16][R6.64], R71 ;  /* 0x0000004706003986 */ /* 0x0007e2000c101910 */
[----:B--2---:R-:W-:Y:S01]  /*bf20*/  ISETP.LT.AND P3, PT, R8, UR6, !P1 ;  /* 0x0000000608007c0c */ /* 0x004fe2000cf61270 */
[----:B------:R-:W2:Y:S01]  /*bf30*/  LDCU UR6, c[0x0][0x39c] ;  /* 0x00007380ff0677ac */ /* 0x000ea20008000800 */
[CC--:B------:R-:W-:Y:S01]  /*bf40*/  LEA.HI.X.SX32 R11, R12.reuse, R2.reuse, 0x2, P6 ;  /* 0x000000020c0b7211 */ /* 0x0c0fe200030f16ff */
[----:B------:R-:W-:Y:S01]  /*bf50*/  VIADD R12, R12, UR5 ;  /* 0x000000050c0c7c36 */ /* 0x000fe20008000000 */
[----:B------:R-:W5:Y:S03]  /*bf60*/  LDCU UR7, c[0x0][0x39c] ;  /* 0x00007380ff0777ac */ /* 0x000f660008000800 */
[C---:B------:R-:W-:Y:S01]  /*bf70*/  VIADD R8, R12.reuse, UR5 ;  /* 0x000000050c087c36 */ /* 0x040fe20008000000 */
[-C--:B----4-:R-:W-:Y:S01]  /*bf80*/  LEA R4, P6, R12, R3.reuse, 0x2 ;  /* 0x000000030c047211 */ /* 0x090fe200078c10ff */
[----:B------:R4:W-:Y:S01]  /*bf90*/  @P4 STG.E desc[UR16][R10.64], R72 ;  /* 0x000000480a004986 */ /* 0x0009e2000c101910 */
[----:B-1----:R-:W-:Y:S01]  /*bfa0*/  ISETP.LT.AND P4, PT, R9, UR4, !P1 ;  /* 0x0000000409007c0c */ /* 0x002fe2000cf81270 */
[----:B------:R-:W-:Y:S01]  /*bfb0*/  VIADD R9, R0, 0x4a ;  /* 0x0000004a00097836 */ /* 0x000fe20000000000 */
[-C--:B------:R-:W-:Y:S01]  /*bfc0*/  LEA.HI.X.SX32 R5, R12, R2.reuse, 0x2, P6 ;  /* 0x000000020c057211 */ /* 0x080fe200030f16ff */
[C---:B------:R-:W-:Y:S01]  /*bfd0*/  VIADD R12, R8.reuse, UR5 ;  /* 0x00000005080c7c36 */ /* 0x040fe20008000000 */
[C---:B---3--:R-:W-:Y:S01]  /*bfe0*/  LEA R6, P6, R8.reuse, R3, 0x2 ;  /* 0x0000000308067211 */ /* 0x048fe200078c10ff */
[----:B------:R-:W1:Y:S02]  /*bff0*/  LDCU UR4, c[0x0][0x39c] ;  /* 0x00007380ff0477ac */ /* 0x000e640008000800 */
[----:B------:R3:W-:Y:S01]  /*c000*/  @P5 STG.E desc[UR16][R4.64], R73 ;  /* 0x0000004904005986 */ /* 0x0007e2000c101910 */
[----:B------:R-:W-:-:S02]  /*c010*/  LEA.HI.X.SX32 R7, R8, R2, 0x2, P6 ;  /* 0x0000000208077211 */ /* 0x000fc400030f16ff */
[-C--:B------:R-:W-:Y:S01]  /*c020*/  LEA R8, P6, R12, R3.reuse, 0x2 ;  /* 0x000000030c087211 */ /* 0x080fe200078c10ff */
[----:B----4-:R-:W-:Y:S01]  /*c030*/  VIADD R10, R0, 0x4b ;  /* 0x0000004b000a7836 */ /* 0x010fe20000000000 */
[----:B--2---:R-:W-:Y:S01]  /*c040*/  ISETP.LT.AND P5, PT, R9, UR6, !P1 ;  /* 0x0000000609007c0c */ /* 0x004fe2000cfa1270 */
[----:B------:R-:W2:Y:S01]  /*c050*/  LDCU UR6, c[0x0][0x39c] ;  /* 0x00007380ff0677ac */ /* 0x000ea20008000800 */
[CC--:B------:R-:W-:Y:S01]  /*c060*/  LEA.HI.X.SX32 R9, R12.reuse, R2.reuse, 0x2, P6 ;  /* 0x000000020c097211 */ /* 0x0c0fe200030f16ff */
[----:B------:R-:W-:Y:S01]  /*c070*/  VIADD R12, R12, UR5 ;  /* 0x000000050c0c7c36 */ /* 0x000fe20008000000 */
[----:B------:R4:W-:Y:S01]  /*c080*/  @P0 STG.E desc[UR16][R6.64], R74 ;  /* 0x0000004a06000986 */ /* 0x0009e2000c101910 */
[----:B-----5:R-:W-:Y:S01]  /*c090*/  ISETP.LT.AND P0, PT, R10, UR7, !P1 ;  /* 0x000000070a007c0c */ /* 0x020fe2000cf01270 */
[----:B------:R-:W-:Y:S01]  /*c0a0*/  VIADD R11, R0, 0x4c ;  /* 0x0000004c000b7836 */ /* 0x000fe20000000000 */
[----:B------:R-:W5:Y:S01]  /*c0b0*/  LDCU UR7, c[0x0][0x39c] ;  /* 0x00007380ff0777ac */ /* 0x000f620008000800 */
[CC--:B---3--:R-:W-:Y:S01]  /*c0c0*/  LEA R4, P6, R12.reuse, R3.reuse, 0x2 ;  /* 0x000000030c047211 */ /* 0x0c8fe200078c10ff */
[C---:B------:R-:W-:Y:S01]  /*c0d0*/  VIADD R10, R12.reuse, UR5 ;  /* 0x000000050c0a7c36 */ /* 0x040fe20008000000 */
[----:B------:R3:W-:Y:S01]  /*c0e0*/  @P2 STG.E desc[UR16][R8.64], R75 ;  /* 0x0000004b08002986 */ /* 0x0007e2000c101910 */
[----:B-1----:R-:W-:Y:S01]  /*c0f0*/  ISETP.LT.AND P2, PT, R11, UR4, !P1 ;  /* 0x000000040b007c0c */ /* 0x002fe2000cf41270 */
[----:B------:R-:W1:Y:S01]  /*c100*/  LDCU UR4, c[0x0][0x39c] ;  /* 0x00007380ff0477ac */ /* 0x000e620008000800 */
[----:B------:R-:W-:Y:S01]  /*c110*/  LEA.HI.X.SX32 R5, R12, R2, 0x2, P6 ;  /* 0x000000020c057211 */ /* 0x000fe200030f16ff */
[----:B------:R-:W-:Y:S01]  /*c120*/  VIADD R12, R0, 0x4d ;  /* 0x0000004d000c7836 */ /* 0x000fe20000000000 */
[C---:B----4-:R-:W-:Y:S01]  /*c130*/  LEA R6, P6, R10.reuse, R3, 0x2 ;  /* 0x000000030a067211 */ /* 0x050fe200078c10ff */
[----:B------:R-:W-:-:S02]  /*c140*/  VIADD R11, R10, UR5 ;  /* 0x000000050a0b7c36 */ /* 0x000fc40008000000 */
[----:B------:R4:W-:Y:S01]  /*c150*/  @P3 STG.E desc[UR16][R4.64], R76 ;  /* 0x0000004c04003986 */ /* 0x0009e2000c101910 */
[----:B--2---:R-:W-:Y:S01]  /*c160*/  ISETP.LT.AND P3, PT, R12, UR6, !P1 ;  /* 0x000000060c007c0c */ /* 0x004fe2000cf61270 */
[----:B------:R-:W2:Y:S01]  /*c170*/  LDCU UR6, c[0x0][0x39c] ;  /* 0x00007380ff0677ac */ /* 0x000ea20008000800 */
[----:B------:R-:W-:Y:S01]  /*c180*/  LEA.HI.X.SX32 R7, R10, R2, 0x2, P6 ;  /* 0x000000020a077211 */ /* 0x000fe200030f16ff */
[C---:B------:R-:W-:Y:S01]  /*c190*/  VIADD R12, R11.reuse, UR5 ;  /* 0x000000050b0c7c36 */ /* 0x040fe20008000000 */
[----:B---3--:R-:W-:-:S03]  /*c1a0*/  LEA R8, P6, R11, R3, 0x2 ;  /* 0x000000030b087211 */ /* 0x008fc600078c10ff */
        /* <DEDUP_REMOVED lines=9> */
[----:B-1----:R-:W-:Y:S01]  /*c240*/  ISETP.LT.AND P5, PT, R13, UR4, !P1 ;  /* 0x000000040d007c0c */ /* 0x002fe2000cfa1270 */
[----:B------:R-:W1:Y:S01]  /*c250*/  LDCU UR4, c[0x0][0x39c] ;  /* 0x00007380ff0477ac */ /* 0x000e620008000800 */
[C---:B------:R-:W-:Y:S01]  /*c260*/  VIADD R13, R12.reuse, UR5 ;  /* 0x000000050c0d7c36 */ /* 0x040fe20008000000 */
[----:B------:R5:W-:Y:S01]  /*c270*/  @P0 STG.E desc[UR16][R10.64], R79 ;  /* 0x0000004f0a000986 */ /* 0x000be2000c101910 */
[----:B----4-:R-:W-:Y:S01]  /*c280*/  LEA R4, P0, R12, R3, 0x2 ;  /* 0x000000030c047211 */ /* 0x010fe200078010ff */
[----:B---3--:R-:W-:-:S02]  /*c290*/  VIADD R7, R0, 0x50 ;  /* 0x0000005000077836 */ /* 0x008fc40000000000 */
        /* <DEDUP_REMOVED lines=18> */
[----:B---3--:R-:W-:Y:S01]  /*c3c0*/  VIADD R5, R0, 0x53 ;  /* 0x0000005300057836 */ /* 0x008fe20000000000 */
[C---:B------:R-:W-:Y:S01]  /*c3d0*/  LEA R4, P6, R10.reuse, R3, 0x2 ;  /* 0x000000030a047211 */ /* 0x040fe200078c10ff */
[----:B------:R3:W-:Y:S01]  /*c3e0*/  @P4 STG.E desc[UR16][R8.64], R82 ;  /* 0x0000005208004986 */ /* 0x0007e2000c101910 */
[----:B----4-:R-:W-:-:S02]  /*c3f0*/  VIADD R7, R10, UR5 ;  /* 0x000000050a077c36 */ /* 0x010fc40008000000 */
        /* <DEDUP_REMOVED lines=19> */
[-C--:B----4-:R-:W-:Y:S01]  /*c530*/  LEA R4, P6, R12, R3.reuse, 0x2 ;  /* 0x000000030c047211 */ /* 0x090fe200078c10ff */
[----:B------:R4:W-:Y:S01]  /*c540*/  @P2 STG.E desc[UR16][R10.64], R85 ;  /* 0x000000550a002986 */ /* 0x0009e2000c101910 */
[----:B--2---:R-:W-:Y:S01]  /*c550*/  ISETP.LT.AND P2, PT, R9, UR6, !P1 ;  /* 0x0000000609007c0c */ /* 0x004fe2000cf41270 */
[----:B------:R-:W-:Y:S01]  /*c560*/  VIADD R9, R0, 0x57 ;  /* 0x0000005700097836 */ /* 0x000fe20000000000 */
[-C--:B------:R-:W-:Y:S01]  /*c570*/  LEA.HI.X.SX32 R5, R12, R2.reuse, 0x2, P6 ;  /* 0x000000020c057211 */ /* 0x080fe200030f16ff */
[C---:B------:R-:W-:Y:S01]  /*c580*/  VIADD R12, R8.reuse, UR5 ;  /* 0x00000005080c7c36 */ /* 0x040fe20008000000 */
[C---:B---3--:R-:W-:Y:S01]  /*c590*/  LEA R6, P6, R8.reuse, R3, 0x2 ;  /* 0x0000000308067211 */ /* 0x048fe200078c10ff */
[----:B------:R-:W2:Y:S02]  /*c5a0*/  LDCU UR6, c[0x0][0x39c] ;  /* 0x00007380ff0677ac */ /* 0x000ea40008000800 */
[----:B------:R3:W-:Y:S01]  /*c5b0*/  @P3 STG.E desc[UR16][R4.64], R86 ;  /* 0x0000005604003986 */ /* 0x0007e2000c101910 */
[----:B------:R-:W-:-:S02]  /*c5c0*/  LEA.HI.X.SX32 R7, R8, R2, 0x2, P6 ;  /* 0x0000000208077211 */ /* 0x000fc400030f16ff */
[-C--:B------:R-:W-:Y:S01]  /*c5d0*/  LEA R8, P6, R12, R3.reuse, 0x2 ;  /* 0x000000030c087211 */ /* 0x080fe200078c10ff */
[----:B----4-:R-:W-:Y:S01]  /*c5e0*/  VIADD R10, R0, 0x58 ;  /* 0x00000058000a7836 */ /* 0x010fe20000000000 */
        /* <DEDUP_REMOVED lines=11> */
[----:B--2---:R-:W-:Y:S01]  /*c6a0*/  ISETP.LT.AND P5, PT, R11, UR6, !P1 ;  /* 0x000000060b007c0c */ /* 0x004fe2000cfa1270 */
[----:B------:R-:W2:Y:S01]  /*c6b0*/  LDCU UR6, c[0x0][0x39c] ;  /* 0x00007380ff0677ac */ /* 0x000ea20008000800 */
[----:B------:R-:W-:Y:S01]  /*c6c0*/  LEA.HI.X.SX32 R5, R12, R2, 0x2, P6 ;  /* 0x000000020c057211 */ /* 0x000fe200030f16ff */
[----:B------:R-:W-:Y:S01]  /*c6d0*/  VIADD R12, R0, 0x5a ;  /* 0x0000005a000c7836 */ /* 0x000fe20000000000 */
[C---:B----4-:R-:W-:Y:S01]  /*c6e0*/  LEA R6, P6, R10.reuse, R3, 0x2 ;  /* 0x000000030a067211 */ /* 0x050fe200078c10ff */
[----:B------:R-:W-:-:S02]  /*c6f0*/  VIADD R11, R10, UR5 ;  /* 0x000000050a0b7c36 */ /* 0x000fc40008000000 */
[----:B------:R4:W-:Y:S01]  /*c700*/  @P0 STG.E desc[UR16][R4.64], R89 ;  /* 0x0000005904000986 */ /* 0x0009e2000c101910 */
[----:B-1----:R-:W-:Y:S01]  /*c710*/  ISETP.LT.AND P0, PT, R12, UR4, !P1 ;  /* 0x000000040c007c0c */ /* 0x002fe2000cf01270 */
[----:B------:R-:W1:Y:S01]  /*c720*/  LDCU UR4, c[0x0][0x39c] ;  /* 0x00007380ff0477ac */ /* 0x000e620008000800 */
        /* <DEDUP_REMOVED lines=16> */
[----:B----4-:R-:W-:Y:S01]  /*c830*/  LEA R4, P4, R12, R3, 0x2 ;  /* 0x000000030c047211 */ /* 0x010fe200078810ff */
[----:B---3--:R-:W-:-:S02]  /*c840*/  VIADD R7, R0, 0x5d ;  /* 0x0000005d00077836 */ /* 0x008fc40000000000 */
        /* <DEDUP_REMOVED lines=161> */
[----:B------:R-:W-:Y:S01]  /*d260*/  @P2 STG.E desc[UR16][R4.64], R115 ;  /* 0x0000007304002986 */ /* 0x000fe2000c101910 */
        /* <DEDUP_REMOVED lines=11> */
[----:B------:R-:W4:Y:S01]  /*d320*/  LDCU UR7, c[0x0][0x39c] ;  /* 0x00007380ff0777ac */ /* 0x000f220008000800 */
[----:B------:R-:W-:Y:S01]  /*d330*/  VIADD R12, R12, UR5 ;  /* 0x000000050c0c7c36 */ /* 0x000fe20008000000 */
[----:B------:R5:W-:Y:S01]  /*d340*/  @P4 STG.E desc[UR16][R8.64], R117 ;  /* 0x0000007508004986 */ /* 0x000be2000c101910 */
[----:B--2---:R-:W-:Y:S01]  /*d350*/  ISETP.LT.AND P4, PT, R13, UR6, !P1 ;  /* 0x000000060d007c0c */ /* 0x004fe2000cf81270 */
[----:B---3--:R-:W-:Y:S01]  /*d360*/  VIADD R7, R0, 0x77 ;  /* 0x0000007700077836 */ /* 0x008fe20000000000 */
[----:B------:R-:W2:Y:S01]  /*d370*/  LDCU UR6, c[0x0][0x39c] ;  /* 0x00007380ff0677ac */ /* 0x000ea20008000800 */
[C---:B------:R-:W-:Y:S01]  /*d380*/  VIADD R13, R12.reuse, UR5 ;  /* 0x000000050c0d7c36 */ /* 0x040fe20008000000 */
[----:B------:R3:W-:Y:S01]  /*d390*/  @P5 STG.E desc[UR16][R10.64], R118 ;  /* 0x000000760a005986 */ /* 0x0007e2000c101910 */
[----:B------:R-:W-:-:S03]  /*d3a0*/  LEA R4, P5, R12, R3, 0x2 ;  /* 0x000000030c047211 */ /* 0x000fc600078a10ff */
[-C--:B------:R-:W-:Y:S02]  /*d3b0*/  LEA R6, P6, R13, R3.reuse, 0x2 ;  /* 0x000000030d067211 */ /* 0x080fe400078c10ff */
[-C--:B------:R-:W-:Y:S01]  /*d3c0*/  LEA.HI.X.SX32 R5, R12, R2.reuse, 0x2, P5 ;  /* 0x000000020c057211 */ /* 0x080fe200028f16ff */
[----:B-----5:R-:W-:Y:S01]  /*d3d0*/  VIADD R8, R0, 0x78 ;  /* 0x0000007800087836 */ /* 0x020fe20000000000 */
[----:B-1----:R-:W-:Y:S01]  /*d3e0*/  ISETP.LT.AND P5, PT, R7, UR4, !P1 ;  /* 0x0000000407007c0c */ /* 0x002fe2000cfa1270 */
[----:B------:R-:W1:Y:S01]  /*d3f0*/  LDCU UR4, c[0x0][0x39c] ;  /* 0x00007380ff0477ac */ /* 0x000e620008000800 */
[C---:B------:R-:W-:Y:S01]  /*d400*/  LEA.HI.X.SX32 R7, R13.reuse, R2, 0x2, P6 ;  /* 0x000000020d077211 */ /* 0x040fe200030f16ff */
[----:B------:R-:W-:Y:S01]  /*d410*/  VIADD R13, R13, UR5 ;  /* 0x000000050d0d7c36 */ /* 0x000fe20008000000 */
[----:B------:R5:W-:Y:S01]  /*d420*/  @P0 STG.E desc[UR16][R4.64], R119 ;  /* 0x0000007704000986 */ /* 0x000be2000c101910 */
[----:B----4-:R-:W-:Y:S01]  /*d430*/  ISETP.LT.AND P0, PT, R8, UR7, !P1 ;  /* 0x0000000708007c0c */ /* 0x010fe2000cf01270 */
[----:B---3--:R-:W-:Y:S01]  /*d440*/  VIADD R11, R0, 0x79 ;  /* 0x00000079000b7836 */ /* 0x008fe20000000000 */
[----:B------:R-:W3:Y:S01]  /*d450*/  LDCU UR7, c[0x0][0x39c] ;  /* 0x00007380ff0777ac */ /* 0x000ee20008000800 */
[----:B------:R4:W-:Y:S01]  /*d460*/  @P2 STG.E desc[UR16][R6.64], R120 ;  /* 0x0000007806002986 */ /* 0x0009e2000c101910 */
[C---:B------:R-:W-:Y:S01]  /*d470*/  LEA R8, P2, R13.reuse, R3, 0x2 ;  /* 0x000000030d087211 */ /* 0x040fe200078410ff */
[----:B------:R-:W-:-:S03]  /*d480*/  VIADD R10, R13, UR5 ;  /* 0x000000050d0a7c36 */ /* 0x000fc60008000000 */
[-C--:B------:R-:W-:Y:S02]  /*d490*/  LEA.HI.X.SX32 R9, R13, R2.reuse, 0x2, P2 ;  /* 0x000000020d097211 */ /* 0x080fe400010f16ff */
[----:B--2---:R-:W-:Y:S01]  /*d4a0*/  ISETP.LT.AND P2, PT, R11, UR6, !P1 ;  /* 0x000000060b007c0c */ /* 0x004fe2000cf41270 */
[----:B------:R-:W2:Y:S01]  /*d4b0*/  LDCU UR6, c[0x0][0x39c] ;  /* 0x00007380ff0677ac */ /* 0x000ea20008000800 */
[----:B-----5:R-:W-:Y:S01]  /*d4c0*/  VIADD R5, R0, 0x7a ;  /* 0x0000007a00057836 */ /* 0x020fe20000000000 */
[CC--:B------:R-:W-:Y:S01]  /*d4d0*/  LEA R4, P6, R10.reuse, R3.reuse, 0x2 ;  /* 0x000000030a047211 */ /* 0x0c0fe200078c10ff */
[----:B------:R5:W-:Y:S01]  /*d4e0*/  @P3 STG.E desc[UR16][R8.64], R121 ;  /* 0x0000007908003986 */ /* 0x000be2000c101910 */
[C---:B----4-:R-:W-:Y:S02]  /*d4f0*/  VIADD R7, R10.reuse, UR5 ;  /* 0x000000050a077c36 */ /* 0x050fe40008000000 */
[----:B-1----:R-:W-:Y:S01]  /*d500*/  ISETP.LT.AND P3, PT, R5, UR4, !P1 ;  /* 0x0000000405007c0c */ /* 0x002fe2000cf61270 */
[----:B------:R-:W1:Y:S01]  /*d510*/  LDCU UR4, c[0x0][0x39c] ;  /* 0x00007380ff0477ac */ /* 0x000e620008000800 */
[----:B------:R-:W-:Y:S01]  /*d520*/  LEA.HI.X.SX32 R5, R10, R2, 0x2, P6 ;  /* 0x000000020a057211 */ /* 0x000fe200030f16ff */
[----:B------:R-:W-:Y:S01]  /*d530*/  VIADD R11, R0, 0x7b ;  /* 0x0000007b000b7836 */ /* 0x000fe20000000000 */
[C---:B------:R-:W-:Y:S01]  /*d540*/  LEA R6, P6, R7.reuse, R3, 0x2 ;  /* 0x0000000307067211 */ /* 0x040fe200078c10ff */
[----:B------:R-:W-:-:S02]  /*d550*/  VIADD R10, R7, UR5 ;  /* 0x00000005070a7c36 */ /* 0x000fc40008000000 */
[----:B------:R4:W-:Y:S01]  /*d560*/  @P4 STG.E desc[UR16][R4.64], R122 ;  /* 0x0000007a04004986 */ /* 0x0009e2000c101910 */
[-C--:B------:R-:W-:Y:S01]  /*d570*/  LEA.HI.X.SX32 R7, R7, R2.reuse, 0x2, P6 ;  /* 0x0000000207077211 */ /* 0x080fe200030f16ff */
[----:B-----5:R-:W-:Y:S01]  /*d580*/  VIADD R9, R0, 0x7c ;  /* 0x0000007c00097836 */ /* 0x020fe20000000000 */
[----:B---3--:R-:W-:Y:S01]  /*d590*/  ISETP.LT.AND P4, PT, R11, UR7, !P1 ;  /* 0x000000070b007c0c */ /* 0x008fe2000cf81270 */
[C---:B------:R-:W-:Y:S01]  /*d5a0*/  VIADD R11, R10.reuse, UR5 ;  /* 0x000000050a0b7c36 */ /* 0x040fe20008000000 */
[CC--:B------:R-:W-:Y:S01]  /*d5b0*/  LEA R8, P6, R10.reuse, R3.reuse, 0x2 ;  /* 0x000000030a087211 */ /* 0x0c0fe200078c10ff */
[----:B------:R3:W-:Y:S01]  /*d5c0*/  @P5 STG.E desc[UR16][R6.64], R123 ;  /* 0x0000007b06005986 */ /* 0x0007e2000c101910 */
[----:B--2---:R-:W-:Y:S01]  /*d5d0*/  ISETP.LT.AND P5, PT, R9, UR6, !P1 ;  /* 0x0000000609007c0c */ /* 0x004fe2000cfa1270 */
[C---:B------:R-:W-:Y:S01]  /*d5e0*/  VIADD R12, R11.reuse, UR5 ;  /* 0x000000050b0c7c36 */ /* 0x040fe20008000000 */
[----:B------:R-:W-:Y:S01]  /*d5f0*/  LEA.HI.X.SX32 R9, R10, R2, 0x2, P6 ;  /* 0x000000020a097211 */ /* 0x000fe200030f16ff */
[----:B------:R-:W2:Y:S01]  /*d600*/  LDCU UR6, c[0x0][0x39c] ;  /* 0x00007380ff0677ac */ /* 0x000ea20008000800 */
[----:B------:R-:W-:Y:S01]  /*d610*/  LEA R10, P6, R11, R3, 0x2 ;  /* 0x000000030b0a7211 */ /* 0x000fe200078c10ff */
[----:B----4-:R-:W-:-:S02]  /*d620*/  VIADD R4, R0, 0x7d ;  /* 0x0000007d00047836 */ /* 0x010fc40000000000 */
[----:B------:R-:W-:Y:S01]  /*d630*/  VIADD R13, R12, UR5 ;  /* 0x000000050c0d7c36 */ /* 0x000fe20008000000 */
[----:B------:R4:W-:Y:S01]  /*d640*/  @P0 STG.E desc[UR16][R8.64], R124 ;  /* 0x0000007c08000986 */ /* 0x0009e2000c101910 */
[----:B------:R-:W-:Y:S01]  /*d650*/  LEA.HI.X.SX32 R11, R11, R2, 0x2, P6 ;  /* 0x000000020b0b7211 */ /* 0x000fe200030f16ff */
[----:B------:R-:W-:Y:S01]  /*d660*/  VIADD R0, R0, 0x7f ;  /* 0x0000007f00007836 */ /* 0x000fe20000000000 */
[----:B-1----:R-:W-:Y:S01]  /*d670*/  ISETP.LT.AND P0, PT, R4, UR4, !P1 ;  /* 0x0000000404007c0c */ /* 0x002fe2000cf01270 */
[C---:B------:R-:W-:Y:S01]  /*d680*/  VIADD R14, R13.reuse, UR5 ;  /* 0x000000050d0e7c36 */ /* 0x040fe20008000000 */
[----:B------:R-:W1:Y:S01]  /*d690*/  LDCU UR4, c[0x0][0x39c] ;  /* 0x00007380ff0477ac */ /* 0x000e620008000800 */
[----:B------:R5:W-:Y:S01]  /*d6a0*/  @P2 STG.E desc[UR16][R10.64], R125 ;  /* 0x0000007d0a002986 */ /* 0x000be2000c101910 */
[-C--:B---3--:R-:W-:Y:S01]  /*d6b0*/  LEA R6, P6, R13, R3.reuse, 0x2 ;  /* 0x000000030d067211 */ /* 0x088fe200078c10ff */
[----:B------:R-:W-:Y:S01]  /*d6c0*/  VIADD R15, R14, UR5 ;  /* 0x000000050e0f7c36 */ /* 0x000fe20008000000 */
[----:B------:R-:W-:-:S02]  /*d6d0*/  LEA R4, P2, R12, R3, 0x2 ;  /* 0x000000030c047211 */ /* 0x000fc400078410ff */
[-C--:B------:R-:W-:Y:S01]  /*d6e0*/  LEA.HI.X.SX32 R7, R13, R2.reuse, 0x2, P6 ;  /* 0x000000020d077211 */ /* 0x080fe200030f16ff */
[C---:B------:R-:W-:Y:S01]  /*d6f0*/  VIADD R16, R15.reuse, UR5 ;  /* 0x000000050f107c36 */ /* 0x040fe20008000000 */
[-C--:B------:R-:W-:Y:S02]  /*d700*/  LEA.HI.X.SX32 R5, R12, R2.reuse, 0x2, P2 ;  /* 0x000000020c057211 */ /* 0x080fe400010f16ff */
[-C--:B----4-:R-:W-:Y:S01]  /*d710*/  LEA R8, P6, R14, R3.reuse, 0x2 ;  /* 0x000000030e087211 */ /* 0x090fe200078c10ff */
[----:B------:R-:W-:Y:S01]  /*d720*/  VIADD R17, R16, UR5 ;  /* 0x0000000510117c36 */ /* 0x000fe20008000000 */
[-C--:B------:R-:W-:Y:S01]  /*d730*/  LEA R12, P2, R15, R3.reuse, 0x2 ;  /* 0x000000030f0c7211 */ /* 0x080fe200078410ff */
[----:B------:R3:W-:Y:S01]  /*d740*/  @P3 STG.E desc[UR16][R4.64], R126 ;  /* 0x0000007e04003986 */ /* 0x0007e2000c101910 */
[-C--:B------:R-:W-:Y:S02]  /*d750*/  LEA.HI.X.SX32 R9, R14, R2.reuse, 0x2, P6 ;  /* 0x000000020e097211 */ /* 0x080fe400030f16ff */
[----:B------:R-:W-:Y:S01]  /*d760*/  LEA R14, P6, R17, R3, 0x2 ;  /* 0x00000003110e7211 */ /* 0x000fe200078c10ff */
[----:B------:R3:W-:Y:S01]  /*d770*/  @P4 STG.E desc[UR16][R6.64], R127 ;  /* 0x0000007f06004986 */ /* 0x0007e2000c101910 */
[----:B------:R-:W-:-:S02]  /*d780*/  LEA.HI.X.SX32 R13, R15, R2, 0x2, P2 ;  /* 0x000000020f0d7211 */ /* 0x000fc400010f16ff */
[----:B--2---:R-:W-:Y:S01]  /*d790*/  ISETP.LT.AND P2, PT, R18, UR6, !P1 ;  /* 0x0000000612007c0c */ /* 0x004fe2000cf41270 */
[----:B------:R3:W-:Y:S01]  /*d7a0*/  @P5 STG.E desc[UR16][R8.64], R128 ;  /* 0x0000008008005986 */ /* 0x0007e2000c101910 */
[----:B-1----:R-:W-:Y:S02]  /*d7b0*/  ISETP.LT.AND P1, PT, R0, UR4, !P1 ;  /* 0x0000000400007c0c */ /* 0x002fe4000cf21270 */
[----:B------:R-:W-:Y:S01]  /*d7c0*/  LEA.HI.X.SX32 R15, R17, R2, 0x2, P6 ;  /* 0x00000002110f7211 */ /* 0x000fe200030f16ff */
[----:B------:R3:W-:Y:S01]  /*d7d0*/  @P0 STG.E desc[UR16][R12.64], R129 ;  /* 0x000000810c000986 */ /* 0x0007e2000c101910 */
[----:B-----5:R-:W-:-:S04]  /*d7e0*/  LEA R10, P6, R16, R3, 0x2 ;  /* 0x00000003100a7211 */ /* 0x020fc800078c10ff */
[----:B------:R-:W-:-:S05]  /*d7f0*/  LEA.HI.X.SX32 R11, R16, R2, 0x2, P6 ;  /* 0x00000002100b7211 */ /* 0x000fca00030f16ff */
[----:B------:R3:W-:Y:S04]  /*d800*/  @P2 STG.E desc[UR16][R10.64], R130 ;  /* 0x000000820a002986 */ /* 0x0007e8000c101910 */
[----:B------:R3:W-:Y:S01]  /*d810*/  @P1 STG.E desc[UR16][R14.64], R131 ;  /* 0x000000830e001986 */ /* 0x0007e2000c101910 */
[----:B------:R-:W-:Y:S06]  /*d820*/  BAR.SYNC.DEFER_BLOCKING 0x0 ;  /* 0x0000000000007b1d */ /* 0x000fec0000010000 */
[----:B------:R-:W-:Y:S05]  /*d830*/  BRA.U UP0, `(.L_x_14) ;  /* 0x0000000100a07547 */ /* 0x000fea000b800000 */
[----:B------:R-:W1:Y:S01]  /*d840*/  S2UR UR5, SR_CgaCtaId ;  /* 0x00000000000579c3 */ /* 0x000e620000008800 */
[----:B------:R-:W-:Y:S01]  /*d850*/  NOP ;  /* 0x0000000000007918 */ /* 0x000fe20000000000 */
[----:B------:R-:W-:Y:S01]  /*d860*/  UMOV UR4, 0x50 ;  /* 0x0000005000047882 */ /* 0x000fe20000000000 */
[----:B------:R-:W-:Y:S02]  /*d870*/  IMAD.U32 R0, RZ, RZ, UR15 ;  /* 0x0000000fff007e24 */ /* 0x000fe4000f8e00ff */
[----:B------:R-:W-:Y:S02]  /*d880*/  IMAD.MOV.U32 R3, RZ, RZ, 0xff ;  /* 0x000000ffff037424 */ /* 0x000fe400078e00ff */
[----:B---3--:R-:W-:Y:S01]  /*d890*/  IMAD.MOV.U32 R7, RZ, RZ, 0x1 ;  /* 0x00000001ff077424 */ /* 0x008fe200078e00ff */
[----:B------:R-:W-:-:S04]  /*d8a0*/  LOP3.LUT R0, R0, 0xffff, RZ, 0xc0, !PT ;  /* 0x0000ffff00007812 */ /* 0x000fc800078ec0ff */
[----:B------:R-:W-:-:S05]  /*d8b0*/  SHF.R.U32.HI R0, RZ, 0x5, R0 ;  /* 0x00000005ff007819 */ /* 0x000fca0000011600 */
[----:B------:R-:W-:Y:S01]  /*d8c0*/  VIADD R2, R0, 0x10 ;  /* 0x0000001000027836 */ /* 0x000fe20000000000 */
[----:B------:R-:W-:Y:S01]  /*d8d0*/  SHF.L.U32 R0, R3, R0, RZ ;  /* 0x0000000003007219 */ /* 0x000fe200000006ff */
[----:B-1----:R-:W-:-:S03]  /*d8e0*/  ULEA UR6, UR5, UR4, 0x18 ;  /* 0x0000000405067291 */ /* 0x002fc6000f8ec0ff */
[----:B------:R-:W-:-:S04]  /*d8f0*/  SHF.L.U32 R3, R7, R2, RZ ;  /* 0x0000000207037219 */ /* 0x000fc800000006ff */
[----:B------:R-:W-:Y:S02]  /*d900*/  LOP3.LUT R0, R3, R0, RZ, 0xfc, !PT ;  /* 0x0000000003007212 */ /* 0x000fe400078efcff */
[----:B------:R-:W1:Y:S02]  /*d910*/  LDS R5, [UR6] ;  /* 0x00000006ff057984 */ /* 0x000e640008000800 */
[C---:B------:R-:W-:Y:S02]  /*d920*/  LOP3.LUT R2, R0.reuse, 0xffff, RZ, 0xc0, !PT ;  /* 0x0000ffff00027812 */ /* 0x040fe400078ec0ff */
[----:B-1----:R-:W-:-:S04]  /*d930*/  LOP3.LUT R3, R0, 0xffff, R5, 0x80, !PT ;  /* 0x0000ffff00037812 */ /* 0x002fc800078e8005 */
[----:B------:R-:W-:-:S13]  /*d940*/  ISETP.NE.AND P0, PT, R3, R2, PT ;  /* 0x000000020300720c */ /* 0x000fda0003f05270 */
[----:B------:R-:W-:Y:S05]  /*d950*/  @P0 BRA `(.L_x_15) ;  /* 0x0000000000500947 */ /* 0x000fea0003800000 */
[----:B------:R-:W-:Y:S02]  /*d960*/  SHF.R.U32.HI R5, RZ, 0x10, R5 ;  /* 0x00000010ff057819 */ /* 0x000fe40000011605 */
[----:B------:R-:W-:-:S04]  /*d970*/  SHF.R.U32.HI R2, RZ, 0x10, R0 ;  /* 0x00000010ff027819 */ /* 0x000fc80000011600 */
[----:B------:R-:W-:-:S04]  /*d980*/  LOP3.LUT R5, R5, R2, RZ, 0xc0, !PT ;  /* 0x0000000205057212 */ /* 0x000fc800078ec0ff */
[----:B------:R-:W-:-:S13]  /*d990*/  ISETP.NE.AND P0, PT, R5, R2, PT ;  /* 0x000000020500720c */ /* 0x000fda0003f05270 */
[----:B------:R-:W-:Y:S05]  /*d9a0*/  @P0 BRA `(.L_x_16) ;  /* 0x0000000000300947 */ /* 0x000fea0003800000 */
[----:B------:R-:W-:Y:S01]  /*d9b0*/  R2UR UR4, R0 ;  /* 0x00000000000472ca */ /* 0x000fe200000e0000 */
[----:B------:R-:W-:Y:S01]  /*d9c0*/  VOTEU.ANY UR5, UPT, PT ;  /* 0x0000000000057886 */ /* 0x000fe200038e0100 */
[----:B------:R-:W1:Y:S01]  /*d9d0*/  S2R R0, SR_LANEID ;  /* 0x0000000000007919 */ /* 0x000e620000000000 */
[----:B------:R-:W-:-:S10]  /*d9e0*/  UFLO.U32 UR5, UR5 ;  /* 0x00000005000572bd */ /* 0x000fd400080e0000 */
[----:B------:R-:W-:-:S06]  /*d9f0*/  ULOP3.LUT UR4, URZ, UR4, URZ, 0x33, !UPT ;  /* 0x00000004ff047292 */ /* 0x000fcc000f8e33ff */
[----:B------:R-:W-:-:S04]  /*da00*/  IMAD.U32 R2, RZ, RZ, UR4 ;  /* 0x00000004ff027e24 */ /* 0x000fc8000f8e00ff */
[----:B------:R-:W2:Y:S02]  /*da10*/  REDUX UR7, R2 ;  /* 0x00000000020773c4 */ /* 0x000ea40000000000 */
[----:B------:R4:W-:Y:S01]  /*da20*/  UTCATOMSWS.AND URZ, UR4 ;  /* 0x0000000400ff79e3 */ /* 0x0009e20008000000 */
[----:B-1----:R-:W-:Y:S01]  /*da30*/  ISETP.EQ.U32.AND P0, PT, R0, UR5, PT ;  /* 0x0000000500007c0c */ /* 0x002fe2000bf02070 */
[----:B--2---:R-:W-:-:S12]  /*da40*/  IMAD.U32 R0, RZ, RZ, UR7 ;  /* 0x00000007ff007e24 */ /* 0x004fd8000f8e00ff */
[----:B------:R4:W-:Y:S01]  /*da50*/  @P0 ATOMS.AND RZ, [UR6], R0 ;  /* 0x00000000ffff098c */ /* 0x0009e2000a800006 */
[----:B------:R-:W-:Y:S05]  /*da60*/  BRA `(.L_x_14) ;  /* 0x0000000000147947 */ /* 0x000fea0003800000 */
.L_x_16:
[----:B------:R-:W-:-:S07]  /*da70*/  MOV R2, 0xda90 ;  /* 0x0000da9000027802 */ /* 0x000fce0000000f00 */
[----:B------:R-:W-:Y:S05]  /*da80*/  CALL.REL.NOINC `($__internal_0_$__cuda_sm10x_tcgen05_guardrail_trap_col_being_dealloced_not_returned_by_alloc) ;  /* 0x00000000002c7944 */ /* 0x000fea0003c00000 */
[----:B------:R-:W-:Y:S05]  /*da90*/  BRA `(.L_x_14) ;  /* 0x0000000000087947 */ /* 0x000fea0003800000 */
.L_x_15:
[----:B------:R-:W-:-:S07]  /*daa0*/  MOV R2, 0xdac0 ;  /* 0x0000dac000027802 */ /* 0x000fce0000000f00 */
[----:B------:R-:W-:Y:S05]  /*dab0*/  CALL.REL.NOINC `($__internal_2_$__cuda_sm10x_tcgen05_guardrail_trap_unallocated_columns_being_dealloced) ;  /* 0x0000000000387944 */ /* 0x000fea0003c00000 */
.L_x_14:
[----:B------:R-:W-:Y:S01]  /*dac0*/  NOP ;  /* 0x0000000000007918 */ /* 0x000fe20000000000 */
[----:B----4-:R-:W-:Y:S05]  /*dad0*/  EXIT ;  /* 0x000000000000794d */ /* 0x010fea0003800000 */
.L_x_9:
[----:B------:R-:W1:Y:S02]  /*dae0*/  SYNCS.PHASECHK.TRANS64.TRYWAIT P1, [UR14], R4 ;  /* 0x00000004ff0075a7 */ /* 0x000e64000802110e */
[----:B-1----:R-:W-:Y:S05]  /*daf0*/  @!P1 BRA `(.L_x_9) ;  /* 0xfffffffc00f89947 */ /* 0x002fea000383ffff */
[----:B------:R-:W-:Y:S05]  /*db00*/  BRA `(.L_x_17) ;  /* 0xffffffa800f87947 */ /* 0x000fea000383ffff */
.L_x_13:
[----:B------:R-:W1:Y:S02]  /*db10*/  SYNCS.PHASECHK.TRANS64.TRYWAIT P6, [UR14], R9 ;  /* 0x00000009ff0075a7 */ /* 0x000e6400080c110e */
[----:B-1----:R-:W-:Y:S05]  /*db20*/  @!P6 BRA `(.L_x_13) ;  /* 0xfffffffc00f8e947 */ /* 0x002fea000383ffff */
[----:B------:R-:W-:Y:S05]  /*db30*/  BRA `(.L_x_12) ;  /* 0xffffffc400a47947 */ /* 0x000fea000383ffff */
        .weak           $__internal_0_$__cuda_sm10x_tcgen05_guardrail_trap_col_being_dealloced_not_returned_by_alloc
        .type           $__internal_0_$__cuda_sm10x_tcgen05_guardrail_trap_col_being_dealloced_not_returned_by_alloc,@function
        .size           $__internal_0_$__cuda_sm10x_tcgen05_guardrail_trap_col_being_dealloced_not_returned_by_alloc,($__internal_1_$__cuda_sm10x_tcgen05_guardrail_trap_phase_invalid_during_alloc - $__internal_0_$__cuda_sm10x_tcgen05_guardrail_trap_col_being_dealloced_not_returned_by_alloc)
$__internal_0_$__cuda_sm10x_tcgen05_guardrail_trap_col_being_dealloced_not_returned_by_alloc:
[----:B------:R-:W-:Y:S05]  /*db40*/  BPT.TRAP 0x1 ;  /* 0x000000040000795c */ /* 0x000fea0000300000 */
[----:B------:R-:W-:-:S04]  /*db50*/  IMAD.MOV.U32 R3, RZ, RZ, 0x0 ;  /* 0x00000000ff037424 */ /* 0x000fc800078e00ff */
[----:B------:R-:W-:Y:S05]  /*db60*/  RET.REL.NODEC R2 `(matmul_kernel) ;  /* 0xffffff2402247950 */ /* 0x000fea0003c3ffff */
        .weak           $__internal_1_$__cuda_sm10x_tcgen05_guardrail_trap_phase_invalid_during_alloc
        .type           $__internal_1_$__cuda_sm10x_tcgen05_guardrail_trap_phase_invalid_during_alloc,@function
        .size           $__internal_1_$__cuda_sm10x_tcgen05_guardrail_trap_phase_invalid_during_alloc,($__internal_2_$__cuda_sm10x_tcgen05_guardrail_trap_unallocated_columns_being_dealloced - $__internal_1_$__cuda_sm10x_tcgen05_guardrail_trap_phase_invalid_during_alloc)
$__internal_1_$__cuda_sm10x_tcgen05_guardrail_trap_phase_invalid_during_alloc:
[----:B------:R-:W-:Y:S05]  /*db70*/  BPT.TRAP 0x1 ;  /* 0x000000040000795c */ /* 0x000fea0000300000 */
[----:B------:R-:W-:-:S04]  /*db80*/  IMAD.MOV.U32 R3, RZ, RZ, 0x0 ;  /* 0x00000000ff037424 */ /* 0x000fc800078e00ff */
[----:B------:R-:W-:Y:S05]  /*db90*/  RET.REL.NODEC R2 `(matmul_kernel) ;  /* 0xffffff2402187950 */ /* 0x000fea0003c3ffff */
        .weak           $__internal_2_$__cuda_sm10x_tcgen05_guardrail_trap_unallocated_columns_being_dealloced
        .type           $__internal_2_$__cuda_sm10x_tcgen05_guardrail_trap_unallocated_columns_being_dealloced,@function
        .size           $__internal_2_$__cuda_sm10x_tcgen05_guardrail_trap_unallocated_columns_being_dealloced,(.L_x_21 - $__internal_2_$__cuda_sm10x_tcgen05_guardrail_trap_unallocated_columns_being_dealloced)
$__internal_2_$__cuda_sm10x_tcgen05_guardrail_trap_unallocated_columns_being_dealloced:
[----:B------:R-:W-:Y:S05]  /*dba0*/  BPT.TRAP 0x1 ;  /* 0x000000040000795c */ /* 0x000fea0000300000 */
[----:B------:R-:W-:-:S04]  /*dbb0*/  IMAD.MOV.U32 R3, RZ, RZ, 0x0 ;  /* 0x00000000ff037424 */ /* 0x000fc800078e00ff */
[----:B------:R-:W-:Y:S05]  /*dbc0*/  RET.REL.NODEC R2 `(matmul_kernel) ;  /* 0xffffff24020c7950 */ /* 0x000fea0003c3ffff */
.L_x_18:
[----:B------:R-:W-:-:S00]  /*dbd0*/  BRA `(.L_x_18) ;  /* 0xfffffffc00fc7947 */ /* 0x000fc0000383ffff */
[----:B------:R-:W-:-:S00]  /*dbe0*/  NOP ;  /* 0x0000000000007918 */ /* 0x000fc00000000000 */
        /* <DEDUP_REMOVED lines=9> */
.L_x_21:


//--------------------- .nv.shared.matmul_kernel  --------------------------
	.section	.nv.shared.matmul_kernel,"aw",@nobits
	.sectionflags	@""
	.align	16
	.zero		1024


//--------------------- .nv.shared.reserved.0     --------------------------
	.section	.nv.shared.reserved.0,"aw",@nobits
	.align	8
	.weak		__nv_reservedSMEM_offset_0_alias
	.size		__nv_reservedSMEM_offset_0_alias, 0, 64
	.other		__nv_reservedSMEM_offset_0_alias,@"STO_CUDA_RESERVED_SHARED STV_DEFAULT"
__nv_reservedSMEM_offset_0_alias:
	.zero		0
.nv.shared.reserved.0:
	.zero		64
	.weak		__nv_reservedSMEM_allocation_phase
	.type		__nv_reservedSMEM_allocation_phase,@object
	.size		__nv_reservedSMEM_allocation_phase,(.L_0 - __nv_reservedSMEM_allocation_phase)
__nv_reservedSMEM_allocation_phase:
	.zero		1
.L_0:
	.zero		7
	.weak		__nv_reservedSMEM_devtool_atexit_pc
	.type		__nv_reservedSMEM_devtool_atexit_pc,@object
	.size		__nv_reservedSMEM_devtool_atexit_pc,(__nv_reservedSMEM_allocation_mask - __nv_reservedSMEM_devtool_atexit_pc)
__nv_reservedSMEM_devtool_atexit_pc:
	.zero		8
	.weak		__nv_reservedSMEM_allocation_mask
	.type		__nv_reservedSMEM_allocation_mask,@object
	.size		__nv_reservedSMEM_allocation_mask,(.L_2 - __nv_reservedSMEM_allocation_mask)
__nv_reservedSMEM_allocation_mask:
	.zero		4
.L_2:


//--------------------- .nv.constant0.matmul_kernel --------------------------
	.section	.nv.constant0.matmul_kernel,"a",@progbits
	.sectionflags	@""
	.align	4
.nv.constant0.matmul_kernel:
	.zero		976


//--------------------- SYMBOLS --------------------------

	.type		.nv.reservedSmem.offset0,@object
	.size		.nv.reservedSmem.offset0,0x4
	.type		.nv.reservedSmem.cap,@object
	.size		.nv.reservedSmem.cap,0x4
